	.target	sm_90a

	.elftype	@"ET_EXEC"


//--------------------- .note.nv.tkinfo           --------------------------
	.section	.note.nv.tkinfo,"",@"SHT_NOTE"
	.sectionflags	@"SHF_NOTE_NV_TKINFO"
	.tkinfo
        /*0018*/ 	.word	0x00000002
        /*0030*/ 	.string	""
        /*0030*/ 	.string	"ptxas"
        /*0030*/ 	.string	"Cuda compilation tools, release 13.0, V13.0.88"
        /*0030*/ 	.string	"Build cuda_13.0.r13.0/compiler.36424714_0"
        /*0030*/ 	.string	"-arch sm_90a -m 64 "



//--------------------- .note.nv.cuinfo           --------------------------
	.section	.note.nv.cuinfo,"",@"SHT_NOTE"
	.sectionflags	@"SHF_NOTE_NV_CUINFO"
        /*0018*/ 	.short	0x0002
        /*001a*/ 	.short	0x005a
        /*001c*/ 	.short	0x0082
	.zero		2


//--------------------- .nv.info                  --------------------------
	.section	.nv.info,"",@"SHT_CUDA_INFO"
	.align	4


	//----- nvinfo : EIATTR_REGCOUNT
	.align		4
        /*0000*/ 	.byte	0x04, 0x2f
        /*0002*/ 	.short	(.L_15 - .L_14)
	.align		4
.L_14:
        /*0004*/ 	.word	index@(_ZN7cutlass13device_kernelINS_4gemm6kernel13GemmUniversalIN4cute5tupleIJiiiiEEENS1_10collective13CollectiveMmaINS1_34MainloopSm90TmaGmmaWarpSpecializedILi9ENS5_IJNS4_1CILi4EEENSA_ILi2EEENSA_ILi1EEEEEENS1_35KernelTmaWarpSpecializedCooperativeEEENS5_IJNSA_ILi128EEENSA_ILi64EEENSA_ILi32EEEEEENS_10tfloat32_tENS5_IJlSD_lEEESL_SM_NS4_8TiledMMAINS4_8MMA_AtomIJNS4_4SM904GMMA29MMA_64x64x8_F32TF32TF32_SS_TNILNSQ_7ScaleInE1ELSS_1EEEEEENS4_6LayoutINS5_IJSC_SD_SD_EEENS5_IJSD_NSA_ILi0EEESX_EEEEENS5_IJNS4_10UnderscoreES10_S10_EEEEENS4_23SM90_TMA_LOAD_MULTICASTENS4_14ComposedLayoutINS4_7SwizzleILi3ELi4ELi3EEENS4_18smem_ptr_flag_bitsILi32EEENSV_INS5_IJNSA_ILi8EEESJ_EEENS5_IJSJ_SD_EEEEEEEvNS4_8identityES13_S1D_vS1E_EENS_8epilogue10collective6detail29Sm90TmaWarpSpecializedAdapterINS1H_15DefaultEpilogueISL_SM_SM_NS1G_6thread17LinearCombinationISL_Li1EffLNS1L_9ScaleType4KindE0ELNS_15FloatRoundStyleE2ESL_EENS1_15EpilogueDefaultEEEEEvvEEEEvNT_6ParamsE)
        /*0008*/ 	.word	0x000000a8


	//----- nvinfo : EIATTR_FRAME_SIZE
	.align		4
.L_15:
        /*000c*/ 	.byte	0x04, 0x11
        /*000e*/ 	.short	(.L_17 - .L_16)
	.align		4
.L_16:
        /*0010*/ 	.word	index@(_ZN7cutlass13device_kernelINS_4gemm6kernel13GemmUniversalIN4cute5tupleIJiiiiEEENS1_10collective13CollectiveMmaINS1_34MainloopSm90TmaGmmaWarpSpecializedILi9ENS5_IJNS4_1CILi4EEENSA_ILi2EEENSA_ILi1EEEEEENS1_35KernelTmaWarpSpecializedCooperativeEEENS5_IJNSA_ILi128EEENSA_ILi64EEENSA_ILi32EEEEEENS_10tfloat32_tENS5_IJlSD_lEEESL_SM_NS4_8TiledMMAINS4_8MMA_AtomIJNS4_4SM904GMMA29MMA_64x64x8_F32TF32TF32_SS_TNILNSQ_7ScaleInE1ELSS_1EEEEEENS4_6LayoutINS5_IJSC_SD_SD_EEENS5_IJSD_NSA_ILi0EEESX_EEEEENS5_IJNS4_10UnderscoreES10_S10_EEEEENS4_23SM90_TMA_LOAD_MULTICASTENS4_14ComposedLayoutINS4_7SwizzleILi3ELi4ELi3EEENS4_18smem_ptr_flag_bitsILi32EEENSV_INS5_IJNSA_ILi8EEESJ_EEENS5_IJSJ_SD_EEEEEEEvNS4_8identityES13_S1D_vS1E_EENS_8epilogue10collective6detail29Sm90TmaWarpSpecializedAdapterINS1H_15DefaultEpilogueISL_SM_SM_NS1G_6thread17LinearCombinationISL_Li1EffLNS1L_9ScaleType4KindE0ELNS_15FloatRoundStyleE2ESL_EENS1_15EpilogueDefaultEEEEEvvEEEEvNT_6ParamsE)
        /*0014*/ 	.word	0x00000000


	//----- nvinfo : EIATTR_MIN_STACK_SIZE
	.align		4
.L_17:
        /*0018*/ 	.byte	0x04, 0x12
        /*001a*/ 	.short	(.L_19 - .L_18)
	.align		4
.L_18:
        /*001c*/ 	.word	index@(_ZN7cutlass13device_kernelINS_4gemm6kernel13GemmUniversalIN4cute5tupleIJiiiiEEENS1_10collective13CollectiveMmaINS1_34MainloopSm90TmaGmmaWarpSpecializedILi9ENS5_IJNS4_1CILi4EEENSA_ILi2EEENSA_ILi1EEEEEENS1_35KernelTmaWarpSpecializedCooperativeEEENS5_IJNSA_ILi128EEENSA_ILi64EEENSA_ILi32EEEEEENS_10tfloat32_tENS5_IJlSD_lEEESL_SM_NS4_8TiledMMAINS4_8MMA_AtomIJNS4_4SM904GMMA29MMA_64x64x8_F32TF32TF32_SS_TNILNSQ_7ScaleInE1ELSS_1EEEEEENS4_6LayoutINS5_IJSC_SD_SD_EEENS5_IJSD_NSA_ILi0EEESX_EEEEENS5_IJNS4_10UnderscoreES10_S10_EEEEENS4_23SM90_TMA_LOAD_MULTICASTENS4_14ComposedLayoutINS4_7SwizzleILi3ELi4ELi3EEENS4_18smem_ptr_flag_bitsILi32EEENSV_INS5_IJNSA_ILi8EEESJ_EEENS5_IJSJ_SD_EEEEEEEvNS4_8identityES13_S1D_vS1E_EENS_8epilogue10collective6detail29Sm90TmaWarpSpecializedAdapterINS1H_15DefaultEpilogueISL_SM_SM_NS1G_6thread17LinearCombinationISL_Li1EffLNS1L_9ScaleType4KindE0ELNS_15FloatRoundStyleE2ESL_EENS1_15EpilogueDefaultEEEEEvvEEEEvNT_6ParamsE)
        /*0020*/ 	.word	0x00000000
.L_19:


//--------------------- .nv.compat                --------------------------
	.section	.nv.compat,"",@"SHT_CUDA_COMPAT_INFO"
	.align	4
        /*0000*/ 	.byte	0x02, 0x09, 0x01, 0x00, 0x02, 0x02, 0x04, 0x00, 0x02, 0x05, 0x05, 0x00, 0x03, 0x07, 0x01, 0x01
        /*0010*/ 	.byte	0x02, 0x03, 0x01, 0x00, 0x02, 0x06, 0x01, 0x00, 0x04, 0x0b, 0x08, 0x00, 0x00, 0x00, 0x00, 0x00
        /*0020*/ 	.byte	0x00, 0x00, 0x00, 0x00


//--------------------- .nv.info._ZN7cutlass13device_kernelINS_4gemm6kernel13GemmUniversalIN4cute5tupleIJiiiiEEENS1_10collective13CollectiveMmaINS1_34MainloopSm90TmaGmmaWarpSpecializedILi9ENS5_IJNS4_1CILi4EEENSA_ILi2EEENSA_ILi1EEEEEENS1_35KernelTmaWarpSpecializedCooperativeEEENS5_IJNSA_ILi128EEENSA_ILi64EEENSA_ILi32EEEEEENS_10tfloat32_tENS5_IJlSD_lEEESL_SM_NS4_8TiledMMAINS4_8MMA_AtomIJNS4_4SM904GMMA29MMA_64x64x8_F32TF32TF32_SS_TNILNSQ_7ScaleInE1ELSS_1EEEEEENS4_6LayoutINS5_IJSC_SD_SD_EEENS5_IJSD_NSA_ILi0EEESX_EEEEENS5_IJNS4_10UnderscoreES10_S10_EEEEENS4_23SM90_TMA_LOAD_MULTICASTENS4_14ComposedLayoutINS4_7SwizzleILi3ELi4ELi3EEENS4_18smem_ptr_flag_bitsILi32EEENSV_INS5_IJNSA_ILi8EEESJ_EEENS5_IJSJ_SD_EEEEEEEvNS4_8identityES13_S1D_vS1E_EENS_8epilogue10collective6detail29Sm90TmaWarpSpecializedAdapterINS1H_15DefaultEpilogueISL_SM_SM_NS1G_6thread17LinearCombinationISL_Li1EffLNS1L_9ScaleType4KindE0ELNS_15FloatRoundStyleE2ESL_EENS1_15EpilogueDefaultEEEEEvvEEEEvNT_6ParamsE --------------------------
	.section	.nv.info._ZN7cutlass13device_kernelINS_4gemm6kernel13GemmUniversalIN4cute5tupleIJiiiiEEENS1_10collective13CollectiveMmaINS1_34MainloopSm90TmaGmmaWarpSpecializedILi9ENS5_IJNS4_1CILi4EEENSA_ILi2EEENSA_ILi1EEEEEENS1_35KernelTmaWarpSpecializedCooperativeEEENS5_IJNSA_ILi128EEENSA_ILi64EEENSA_ILi32EEEEEENS_10tfloat32_tENS5_IJlSD_lEEESL_SM_NS4_8TiledMMAINS4_8MMA_AtomIJNS4_4SM904GMMA29MMA_64x64x8_F32TF32TF32_SS_TNILNSQ_7ScaleInE1ELSS_1EEEEEENS4_6LayoutINS5_IJSC_SD_SD_EEENS5_IJSD_NSA_ILi0EEESX_EEEEENS5_IJNS4_10UnderscoreES10_S10_EEEEENS4_23SM90_TMA_LOAD_MULTICASTENS4_14ComposedLayoutINS4_7SwizzleILi3ELi4ELi3EEENS4_18smem_ptr_flag_bitsILi32EEENSV_INS5_IJNSA_ILi8EEESJ_EEENS5_IJSJ_SD_EEEEEEEvNS4_8identityES13_S1D_vS1E_EENS_8epilogue10collective6detail29Sm90TmaWarpSpecializedAdapterINS1H_15DefaultEpilogueISL_SM_SM_NS1G_6thread17LinearCombinationISL_Li1EffLNS1L_9ScaleType4KindE0ELNS_15FloatRoundStyleE2ESL_EENS1_15EpilogueDefaultEEEEEvvEEEEvNT_6ParamsE,"",@"SHT_CUDA_INFO"
	.sectionflags	@""
	.align	4


	//----- nvinfo : EIATTR_CUDA_API_VERSION
	.align		4
        /*0000*/ 	.byte	0x04, 0x37
        /*0002*/ 	.short	(.L_21 - .L_20)
.L_20:
        /*0004*/ 	.word	0x00000082


	//----- nvinfo : EIATTR_KPARAM_INFO
	.align		4
.L_21:
        /*0008*/ 	.byte	0x04, 0x17
        /*000a*/ 	.short	(.L_23 - .L_22)
.L_22:
        /*000c*/ 	.word	0x00000000
        /*0010*/ 	.short	0x0000
        /*0012*/ 	.short	0x0070
        /*0014*/ 	.byte	0x00, 0xf0, 0x01, 0x10


	//----- nvinfo : EIATTR_SPARSE_MMA_MASK
	.align		4
.L_23:
        /*0018*/ 	.byte	0x03, 0x50
        /*001a*/ 	.short	0x0000


	//----- nvinfo : EIATTR_MAXREG_COUNT
	.align		4
        /*001c*/ 	.byte	0x03, 0x1b
        /*001e*/ 	.short	0x00a8


	//----- nvinfo : EIATTR_NUM_BARRIERS
	.align		4
        /*0020*/ 	.byte	0x02, 0x4c
        /*0022*/ 	.byte	0x01
	.zero		1


	//----- nvinfo : EIATTR_EXTERNS
	.align		4
        /*0024*/ 	.byte	0x04, 0x0f
        /*0026*/ 	.short	(.L_25 - .L_24)


	//   ....[0]....
	.align		4
.L_24:
        /*0028*/ 	.word	index@(__assertfail)


	//----- nvinfo : EIATTR_MERCURY_ISA_VERSION
	.align		4
.L_25:
        /*002c*/ 	.byte	0x03, 0x5f
        /*002e*/ 	.short	0x0101


	//----- nvinfo : EIATTR_INT_WARP_WIDE_INSTR_OFFSETS
	.align		4
        /*0030*/ 	.byte	0x04, 0x31
        /*0032*/ 	.short	(.L_27 - .L_26)


	//   ....[0]....
.L_26:
        /*0034*/ 	.word	0x00000550


	//   ....[1]....
        /*0038*/ 	.word	0x00000580


	//   ....[2]....
        /*003c*/ 	.word	0x00000730


	//----- nvinfo : EIATTR_COOP_GROUP_MASK_REGIDS
	.align		4
.L_27:
        /*0040*/ 	.byte	0x04, 0x29
        /*0042*/ 	.short	(.L_29 - .L_28)


	//   ....[0]....
.L_28:
        /*0044*/ 	.word	0xffffffff


	//   ....[1]....
        /*0048*/ 	.word	0xffffffff


	//   ....[2]....
        /*004c*/ 	.word	0xffffffff


	//   ....[3]....
        /*0050*/ 	.word	0xffffffff


	//   ....[4]....
        /*0054*/ 	.word	0xffffffff


	//   ....[5]....
        /*0058*/ 	.word	0xffffffff


	//----- nvinfo : EIATTR_COOP_GROUP_INSTR_OFFSETS
	.align		4
.L_29:
        /*005c*/ 	.byte	0x04, 0x28
        /*005e*/ 	.short	(.L_31 - .L_30)


	//   ....[0]....
.L_30:
        /*0060*/ 	.word	0x00000060


	//   ....[1]....
        /*0064*/ 	.word	0x00000070


	//   ....[2]....
        /*0068*/ 	.word	0x00000130


	//   ....[3]....
        /*006c*/ 	.word	0x000003a0


	//   ....[4]....
        /*0070*/ 	.word	0x000008e0


	//   ....[5]....
        /*0074*/ 	.word	0x00001320


	//----- nvinfo : EIATTR_REG_RECONFIG
	.align		4
.L_31:
        /*0078*/ 	.byte	0x01, 0x54
	.zero		2


	//----- nvinfo : EIATTR_SYSCALL_OFFSETS
	.align		4
        /*007c*/ 	.byte	0x04, 0x46
        /*007e*/ 	.short	(.L_33 - .L_32)


	//   ....[0]....
.L_32:
        /*0080*/ 	.word	0x000014e0


	//----- nvinfo : EIATTR_MBARRIER_INSTR_OFFSETS
	.align		4
.L_33:
        /*0084*/ 	.byte	0x04, 0x39
        /*0086*/ 	.short	(.L_35 - .L_34)


	//   ....[0]....
.L_34:
        /*0088*/ 	.word	0x00000250
        /*008c*/ 	.word	0x000000ff
        /*0090*/ 	.word	0x00000000
        /*0094*/ 	.short	0x0100
        /*0096*/ 	.byte	0x08
	.zero		1


	//   ....[1]....
        /*0098*/ 	.word	0x00000260
        /*009c*/ 	.word	0x000000ff
        /*00a0*/ 	.word	0x00000048
        /*00a4*/ 	.short	0x0100
        /*00a6*/ 	.byte	0x08
	.zero		1


	//   ....[2]....
        /*00a8*/ 	.word	0x00000270
        /*00ac*/ 	.word	0x000000ff
        /*00b0*/ 	.word	0x00000008
        /*00b4*/ 	.short	0x0100
        /*00b6*/ 	.byte	0x08
	.zero		1


	//   ....[3]....
        /*00b8*/ 	.word	0x00000280
        /*00bc*/ 	.word	0x000000ff
        /*00c0*/ 	.word	0x00000050
        /*00c4*/ 	.short	0x0100
        /*00c6*/ 	.byte	0x08
	.zero		1


	//   ....[4]....
        /*00c8*/ 	.word	0x00000290
        /*00cc*/ 	.word	0x000000ff
        /*00d0*/ 	.word	0x00000010
        /*00d4*/ 	.short	0x0100
        /*00d6*/ 	.byte	0x08
	.zero		1


	//   ....[5]....
        /*00d8*/ 	.word	0x000002a0
        /*00dc*/ 	.word	0x000000ff
        /*00e0*/ 	.word	0x00000058
        /*00e4*/ 	.short	0x0100
        /*00e6*/ 	.byte	0x08
	.zero		1


	//   ....[6]....
        /*00e8*/ 	.word	0x000002b0
        /*00ec*/ 	.word	0x000000ff
        /*00f0*/ 	.word	0x00000018
        /*00f4*/ 	.short	0x0100
        /*00f6*/ 	.byte	0x08
	.zero		1


	//   ....[7]....
        /*00f8*/ 	.word	0x000002c0
        /*00fc*/ 	.word	0x000000ff
        /*0100*/ 	.word	0x00000060
        /*0104*/ 	.short	0x0100
        /*0106*/ 	.byte	0x08
	.zero		1


	//   ....[8]....
        /*0108*/ 	.word	0x000002d0
        /*010c*/ 	.word	0x000000ff
        /*0110*/ 	.word	0x00000020
        /*0114*/ 	.short	0x0100
        /*0116*/ 	.byte	0x08
	.zero		1


	//   ....[9]....
        /*0118*/ 	.word	0x000002e0
        /*011c*/ 	.word	0x000000ff
        /*0120*/ 	.word	0x00000068
        /*0124*/ 	.short	0x0100
        /*0126*/ 	.byte	0x08
	.zero		1


	//   ....[10]....
        /*0128*/ 	.word	0x000002f0
        /*012c*/ 	.word	0x000000ff
        /*0130*/ 	.word	0x00000028
        /*0134*/ 	.short	0x0100
        /*0136*/ 	.byte	0x08
	.zero		1


	//   ....[11]....
        /*0138*/ 	.word	0x00000300
        /*013c*/ 	.word	0x000000ff
        /*0140*/ 	.word	0x00000070
        /*0144*/ 	.short	0x0100
        /*0146*/ 	.byte	0x08
	.zero		1


	//   ....[12]....
        /*0148*/ 	.word	0x00000310
        /*014c*/ 	.word	0x000000ff
        /*0150*/ 	.word	0x00000030
        /*0154*/ 	.short	0x0100
        /*0156*/ 	.byte	0x08
	.zero		1


	//   ....[13]....
        /*0158*/ 	.word	0x00000320
        /*015c*/ 	.word	0x000000ff
        /*0160*/ 	.word	0x00000078
        /*0164*/ 	.short	0x0100
        /*0166*/ 	.byte	0x08
	.zero		1


	//   ....[14]....
        /*0168*/ 	.word	0x00000330
        /*016c*/ 	.word	0x000000ff
        /*0170*/ 	.word	0x00000038
        /*0174*/ 	.short	0x0100
        /*0176*/ 	.byte	0x08
	.zero		1


	//   ....[15]....
        /*0178*/ 	.word	0x00000340
        /*017c*/ 	.word	0x000000ff
        /*0180*/ 	.word	0x00000080
        /*0184*/ 	.short	0x0100
        /*0186*/ 	.byte	0x08
	.zero		1


	//   ....[16]....
        /*0188*/ 	.word	0x00000350
        /*018c*/ 	.word	0x000000ff
        /*0190*/ 	.word	0x00000040
        /*0194*/ 	.short	0x0100
        /*0196*/ 	.byte	0x08
	.zero		1


	//   ....[17]....
        /*0198*/ 	.word	0x00000360
        /*019c*/ 	.word	0x000000ff
        /*01a0*/ 	.word	0x00000088
        /*01a4*/ 	.short	0x0100
        /*01a6*/ 	.byte	0x08
	.zero		1


	//   ....[18]....
        /*01a8*/ 	.word	0x000007c0
        /*01ac*/ 	.word	0x000000ff
        /*01b0*/ 	.word	0x000000a0
        /*01b4*/ 	.short	0x0100
        /*01b6*/ 	.byte	0x06
	.zero		1


	//   ....[19]....
        /*01b8*/ 	.word	0x00000860
        /*01bc*/ 	.word	0x000000ff
        /*01c0*/ 	.word	0x000000a8
        /*01c4*/ 	.short	0x0100
        /*01c6*/ 	.byte	0x06
	.zero		1


	//   ....[20]....
        /*01c8*/ 	.word	0x000015a0
        /*01cc*/ 	.word	0x00000003
        /*01d0*/ 	.word	0x00000000
        /*01d4*/ 	.short	0x010a
        /*01d6*/ 	.byte	0x3f
	.zero		1


	//   ....[21]....
        /*01d8*/ 	.word	0x000015e0
        /*01dc*/ 	.word	0x00000003
        /*01e0*/ 	.word	0x00000000
        /*01e4*/ 	.short	0x010a
        /*01e6*/ 	.byte	0x3f
	.zero		1


	//   ....[22]....
        /*01e8*/ 	.word	0x000019b0
        /*01ec*/ 	.word	0x00000005
        /*01f0*/ 	.word	0x00000000
        /*01f4*/ 	.short	0x010a
        /*01f6*/ 	.byte	0x3f
	.zero		1


	//   ....[23]....
        /*01f8*/ 	.word	0x000019f0
        /*01fc*/ 	.word	0x00000005
        /*0200*/ 	.word	0x00000000
        /*0204*/ 	.short	0x010a
        /*0206*/ 	.byte	0x3f
	.zero		1


	//   ....[24]....
        /*0208*/ 	.word	0x00001c50
        /*020c*/ 	.word	0x00000005
        /*0210*/ 	.word	0x00000000
        /*0214*/ 	.short	0x0101
        /*0216*/ 	.byte	0x3f
	.zero		1


	//   ....[25]....
        /*0218*/ 	.word	0x00001e70
        /*021c*/ 	.word	0x00000003
        /*0220*/ 	.word	0x00000000
        /*0224*/ 	.short	0x0101
        /*0226*/ 	.byte	0x3f
	.zero		1


	//   ....[26]....
        /*0228*/ 	.word	0x00005470
        /*022c*/ 	.word	0x0000000e
        /*0230*/ 	.word	0x00000048
        /*0234*/ 	.short	0x010a
        /*0236*/ 	.byte	0x3f
	.zero		1


	//   ....[27]....
        /*0238*/ 	.word	0x00005820
        /*023c*/ 	.word	0x00000006
        /*0240*/ 	.word	0x000000a8
        /*0244*/ 	.short	0x0101
        /*0246*/ 	.byte	0x3f
	.zero		1


	//   ....[28]....
        /*0248*/ 	.word	0x00005f50
        /*024c*/ 	.word	0x00000007
        /*0250*/ 	.word	0x00000000
        /*0254*/ 	.short	0x010a
        /*0256*/ 	.byte	0x3f
	.zero		1


	//   ....[29]....
        /*0258*/ 	.word	0x00005fd0
        /*025c*/ 	.word	0x00000009
        /*0260*/ 	.word	0x00000000
        /*0264*/ 	.short	0x010a
        /*0266*/ 	.byte	0x3f
	.zero		1


	//   ....[30]....
        /*0268*/ 	.word	0x00006060
        /*026c*/ 	.word	0x00000006
        /*0270*/ 	.word	0x00000000
        /*0274*/ 	.short	0x010a
        /*0276*/ 	.byte	0x3f
	.zero		1


	//   ....[31]....
        /*0278*/ 	.word	0x000060f0
        /*027c*/ 	.word	0x00000009
        /*0280*/ 	.word	0x00000000
        /*0284*/ 	.short	0x010a
        /*0286*/ 	.byte	0x3f
	.zero		1


	//   ....[32]....
        /*0288*/ 	.word	0x00006180
        /*028c*/ 	.word	0x00000006
        /*0290*/ 	.word	0x00000000
        /*0294*/ 	.short	0x010a
        /*0296*/ 	.byte	0x3f
	.zero		1


	//   ....[33]....
        /*0298*/ 	.word	0x00006210
        /*029c*/ 	.word	0x00000009
        /*02a0*/ 	.word	0x00000000
        /*02a4*/ 	.short	0x010a
        /*02a6*/ 	.byte	0x3f
	.zero		1


	//   ....[34]....
        /*02a8*/ 	.word	0x000062a0
        /*02ac*/ 	.word	0x00000006
        /*02b0*/ 	.word	0x00000000
        /*02b4*/ 	.short	0x010a
        /*02b6*/ 	.byte	0x3f
	.zero		1


	//   ....[35]....
        /*02b8*/ 	.word	0x00006330
        /*02bc*/ 	.word	0x00000009
        /*02c0*/ 	.word	0x00000000
        /*02c4*/ 	.short	0x010a
        /*02c6*/ 	.byte	0x3f
	.zero		1


	//   ....[36]....
        /*02c8*/ 	.word	0x000063c0
        /*02cc*/ 	.word	0x00000003
        /*02d0*/ 	.word	0x00000000
        /*02d4*/ 	.short	0x010a
        /*02d6*/ 	.byte	0x3f
	.zero		1


	//   ....[37]....
        /*02d8*/ 	.word	0x00006420
        /*02dc*/ 	.word	0x00000003
        /*02e0*/ 	.word	0x00000000
        /*02e4*/ 	.short	0x010a
        /*02e6*/ 	.byte	0x3f
	.zero		1


	//   ....[38]....
        /*02e8*/ 	.word	0x00006470
        /*02ec*/ 	.word	0x00000005
        /*02f0*/ 	.word	0x00000000
        /*02f4*/ 	.short	0x010a
        /*02f6*/ 	.byte	0x3f
	.zero		1


	//   ....[39]....
        /*02f8*/ 	.word	0x00006540
        /*02fc*/ 	.word	0x0000000e
        /*0300*/ 	.word	0x00000048
        /*0304*/ 	.short	0x010a
        /*0306*/ 	.byte	0x3f
	.zero		1


	//   ....[40]....
        /*0308*/ 	.word	0x00006610
        /*030c*/ 	.word	0x00000007
        /*0310*/ 	.word	0x00000000
        /*0314*/ 	.short	0x010a
        /*0316*/ 	.byte	0x3f
	.zero		1


	//   ....[41]....
        /*0318*/ 	.word	0x00006660
        /*031c*/ 	.word	0x00000009
        /*0320*/ 	.word	0x00000000
        /*0324*/ 	.short	0x010a
        /*0326*/ 	.byte	0x3f
	.zero		1


	//   ....[42]....
        /*0328*/ 	.word	0x000066b0
        /*032c*/ 	.word	0x00000006
        /*0330*/ 	.word	0x00000000
        /*0334*/ 	.short	0x010a
        /*0336*/ 	.byte	0x3f
	.zero		1


	//   ....[43]....
        /*0338*/ 	.word	0x00006700
        /*033c*/ 	.word	0x00000009
        /*0340*/ 	.word	0x00000000
        /*0344*/ 	.short	0x010a
        /*0346*/ 	.byte	0x3f
	.zero		1


	//   ....[44]....
        /*0348*/ 	.word	0x00006750
        /*034c*/ 	.word	0x00000006
        /*0350*/ 	.word	0x00000000
        /*0354*/ 	.short	0x010a
        /*0356*/ 	.byte	0x3f
	.zero		1


	//   ....[45]....
        /*0358*/ 	.word	0x000067a0
        /*035c*/ 	.word	0x00000009
        /*0360*/ 	.word	0x00000000
        /*0364*/ 	.short	0x010a
        /*0366*/ 	.byte	0x3f
	.zero		1


	//   ....[46]....
        /*0368*/ 	.word	0x000067f0
        /*036c*/ 	.word	0x00000006
        /*0370*/ 	.word	0x00000000
        /*0374*/ 	.short	0x010a
        /*0376*/ 	.byte	0x3f
	.zero		1


	//   ....[47]....
        /*0378*/ 	.word	0x00006840
        /*037c*/ 	.word	0x00000009
        /*0380*/ 	.word	0x00000000
        /*0384*/ 	.short	0x010a
        /*0386*/ 	.byte	0x3f
	.zero		1


	//----- nvinfo : EIATTR_NUM_MBARRIERS
	.align		4
.L_35:
        /*0388*/ 	.byte	0x03, 0x38
        /*038a*/ 	.short	0x0014


	//----- nvinfo : EIATTR_EXIT_INSTR_OFFSETS
	.align		4
        /*038c*/ 	.byte	0x04, 0x1c
        /*038e*/ 	.short	(.L_37 - .L_36)


	//   ....[0]....
.L_36:
        /*0390*/ 	.word	0x00000a40


	//   ....[1]....
        /*0394*/ 	.word	0x00001250


	//   ....[2]....
        /*0398*/ 	.word	0x00004a60


	//   ....[3]....
        /*039c*/ 	.word	0x00004fc0


	//   ....[4]....
        /*03a0*/ 	.word	0x00006410


	//----- nvinfo : EIATTR_MAX_THREADS
	.align		4
.L_37:
        /*03a4*/ 	.byte	0x04, 0x05
        /*03a6*/ 	.short	(.L_39 - .L_38)
.L_38:
        /*03a8*/ 	.word	0x00000180
        /*03ac*/ 	.word	0x00000001
        /*03b0*/ 	.word	0x00000001


	//----- nvinfo : EIATTR_CRS_STACK_SIZE
	.align		4
.L_39:
        /*03b4*/ 	.byte	0x04, 0x1e
        /*03b6*/ 	.short	(.L_41 - .L_40)
.L_40:
        /*03b8*/ 	.word	0x00000000


	//----- nvinfo : EIATTR_CBANK_PARAM_SIZE
	.align		4
.L_41:
        /*03bc*/ 	.byte	0x03, 0x19
        /*03be*/ 	.short	0x0470


	//----- nvinfo : EIATTR_PARAM_CBANK
	.align		4
        /*03c0*/ 	.byte	0x04, 0x0a
        /*03c2*/ 	.short	(.L_43 - .L_42)
	.align		4
.L_42:
        /*03c4*/ 	.word	index@(.nv.constant0._ZN7cutlass13device_kernelINS_4gemm6kernel13GemmUniversalIN4cute5tupleIJiiiiEEENS1_10collective13CollectiveMmaINS1_34MainloopSm90TmaGmmaWarpSpecializedILi9ENS5_IJNS4_1CILi4EEENSA_ILi2EEENSA_ILi1EEEEEENS1_35KernelTmaWarpSpecializedCooperativeEEENS5_IJNSA_ILi128EEENSA_ILi64EEENSA_ILi32EEEEEENS_10tfloat32_tENS5_IJlSD_lEEESL_SM_NS4_8TiledMMAINS4_8MMA_AtomIJNS4_4SM904GMMA29MMA_64x64x8_F32TF32TF32_SS_TNILNSQ_7ScaleInE1ELSS_1EEEEEENS4_6LayoutINS5_IJSC_SD_SD_EEENS5_IJSD_NSA_ILi0EEESX_EEEEENS5_IJNS4_10UnderscoreES10_S10_EEEEENS4_23SM90_TMA_LOAD_MULTICASTENS4_14ComposedLayoutINS4_7SwizzleILi3ELi4ELi3EEENS4_18smem_ptr_flag_bitsILi32EEENSV_INS5_IJNSA_ILi8EEESJ_EEENS5_IJSJ_SD_EEEEEEEvNS4_8identityES13_S1D_vS1E_EENS_8epilogue10collective6detail29Sm90TmaWarpSpecializedAdapterINS1H_15DefaultEpilogueISL_SM_SM_NS1G_6thread17LinearCombinationISL_Li1EffLNS1L_9ScaleType4KindE0ELNS_15FloatRoundStyleE2ESL_EENS1_15EpilogueDefaultEEEEEvvEEEEvNT_6ParamsE)
        /*03c8*/ 	.short	0x0210
        /*03ca*/ 	.short	0x0470


	//----- nvinfo : EIATTR_SW_WAR
	.align		4
.L_43:
        /*03cc*/ 	.byte	0x04, 0x36
        /*03ce*/ 	.short	(.L_45 - .L_44)
.L_44:
        /*03d0*/ 	.word	0x00000008
.L_45:


//--------------------- .nv.callgraph             --------------------------
	.section	.nv.callgraph,"",@"SHT_CUDA_CALLGRAPH"
	.align	4
	.sectionentsize	8
	.align		4
        /*0000*/ 	.word	0x00000000
	.align		4
        /*0004*/ 	.word	0xffffffff
	.align		4
        /*0008*/ 	.word	index@(_ZN7cutlass13device_kernelINS_4gemm6kernel13GemmUniversalIN4cute5tupleIJiiiiEEENS1_10collective13CollectiveMmaINS1_34MainloopSm90TmaGmmaWarpSpecializedILi9ENS5_IJNS4_1CILi4EEENSA_ILi2EEENSA_ILi1EEEEEENS1_35KernelTmaWarpSpecializedCooperativeEEENS5_IJNSA_ILi128EEENSA_ILi64EEENSA_ILi32EEEEEENS_10tfloat32_tENS5_IJlSD_lEEESL_SM_NS4_8TiledMMAINS4_8MMA_AtomIJNS4_4SM904GMMA29MMA_64x64x8_F32TF32TF32_SS_TNILNSQ_7ScaleInE1ELSS_1EEEEEENS4_6LayoutINS5_IJSC_SD_SD_EEENS5_IJSD_NSA_ILi0EEESX_EEEEENS5_IJNS4_10UnderscoreES10_S10_EEEEENS4_23SM90_TMA_LOAD_MULTICASTENS4_14ComposedLayoutINS4_7SwizzleILi3ELi4ELi3EEENS4_18smem_ptr_flag_bitsILi32EEENSV_INS5_IJNSA_ILi8EEESJ_EEENS5_IJSJ_SD_EEEEEEEvNS4_8identityES13_S1D_vS1E_EENS_8epilogue10collective6detail29Sm90TmaWarpSpecializedAdapterINS1H_15DefaultEpilogueISL_SM_SM_NS1G_6thread17LinearCombinationISL_Li1EffLNS1L_9ScaleType4KindE0ELNS_15FloatRoundStyleE2ESL_EENS1_15EpilogueDefaultEEEEEvvEEEEvNT_6ParamsE)
	.align		4
        /*000c*/ 	.word	index@(__assertfail)
	.align		4
        /*0010*/ 	.word	0x00000000
	.align		4
        /*0014*/ 	.word	0xfffffffe
	.align		4
        /*0018*/ 	.word	0x00000000
	.align		4
        /*001c*/ 	.word	0xfffffffd
	.align		4
        /*0020*/ 	.word	0x00000000
	.align		4
        /*0024*/ 	.word	0xfffffffc


//--------------------- .nv.constant4             --------------------------
	.section	.nv.constant4,"a",@progbits
	.align	8
	.align		8
.nv.constant4:
        /*0000*/ 	.dword	__assertfail
	.align		8
        /*0008*/ 	.dword	__unnamed_1
	.align		8
        /*0010*/ 	.dword	_ZN40_INTERNAL_40c3c132_4_k_cu_2fd6fd4c_274664cuda3std3__45__cpo5beginE
	.align		8
        /*0018*/ 	.dword	_ZN40_INTERNAL_40c3c132_4_k_cu_2fd6fd4c_274664cuda3std3__45__cpo3endE
	.align		8
        /*0020*/ 	.dword	_ZN40_INTERNAL_40c3c132_4_k_cu_2fd6fd4c_274664cuda3std3__45__cpo6cbeginE
	.align		8
        /*0028*/ 	.dword	_ZN40_INTERNAL_40c3c132_4_k_cu_2fd6fd4c_274664cuda3std3__45__cpo4cendE
	.align		8
        /*0030*/ 	.dword	_ZN40_INTERNAL_40c3c132_4_k_cu_2fd6fd4c_274664cuda3std3__442_GLOBAL__N__40c3c132_4_k_cu_2fd6fd4c_274666ignoreE
	.align		8
        /*0038*/ 	.dword	_ZN40_INTERNAL_40c3c132_4_k_cu_2fd6fd4c_274664cuda3std3__419piecewise_constructE
	.align		8
        /*0040*/ 	.dword	_ZN40_INTERNAL_40c3c132_4_k_cu_2fd6fd4c_274664cuda3std3__48in_placeE
	.align		8
        /*0048*/ 	.dword	_ZN40_INTERNAL_40c3c132_4_k_cu_2fd6fd4c_274664cuda3std6ranges3__45__cpo4swapE
	.align		8
        /*0050*/ 	.dword	_ZN40_INTERNAL_40c3c132_4_k_cu_2fd6fd4c_274664cuda3std6ranges3__45__cpo9iter_moveE
	.align		8
        /*0058*/ 	.dword	_ZN40_INTERNAL_40c3c132_4_k_cu_2fd6fd4c_274664cute7productE
	.align		8
        /*0060*/ 	.dword	_ZN40_INTERNAL_40c3c132_4_k_cu_2fd6fd4c_274664cute1_E
	.align		8
        /*0068*/ 	.dword	$str$22
	.align		8
        /*0070*/ 	.dword	$str$23


//--------------------- .text._ZN7cutlass13device_kernelINS_4gemm6kernel13GemmUniversalIN4cute5tupleIJiiiiEEENS1_10collective13CollectiveMmaINS1_34MainloopSm90TmaGmmaWarpSpecializedILi9ENS5_IJNS4_1CILi4EEENSA_ILi2EEENSA_ILi1EEEEEENS1_35KernelTmaWarpSpecializedCooperativeEEENS5_IJNSA_ILi128EEENSA_ILi64EEENSA_ILi32EEEEEENS_10tfloat32_tENS5_IJlSD_lEEESL_SM_NS4_8TiledMMAINS4_8MMA_AtomIJNS4_4SM904GMMA29MMA_64x64x8_F32TF32TF32_SS_TNILNSQ_7ScaleInE1ELSS_1EEEEEENS4_6LayoutINS5_IJSC_SD_SD_EEENS5_IJSD_NSA_ILi0EEESX_EEEEENS5_IJNS4_10UnderscoreES10_S10_EEEEENS4_23SM90_TMA_LOAD_MULTICASTENS4_14ComposedLayoutINS4_7SwizzleILi3ELi4ELi3EEENS4_18smem_ptr_flag_bitsILi32EEENSV_INS5_IJNSA_ILi8EEESJ_EEENS5_IJSJ_SD_EEEEEEEvNS4_8identityES13_S1D_vS1E_EENS_8epilogue10collective6detail29Sm90TmaWarpSpecializedAdapterINS1H_15DefaultEpilogueISL_SM_SM_NS1G_6thread17LinearCombinationISL_Li1EffLNS1L_9ScaleType4KindE0ELNS_15FloatRoundStyleE2ESL_EENS1_15EpilogueDefaultEEEEEvvEEEEvNT_6ParamsE --------------------------
	.section	.text._ZN7cutlass13device_kernelINS_4gemm6kernel13GemmUniversalIN4cute5tupleIJiiiiEEENS1_10collective13CollectiveMmaINS1_34MainloopSm90TmaGmmaWarpSpecializedILi9ENS5_IJNS4_1CILi4EEENSA_ILi2EEENSA_ILi1EEEEEENS1_35KernelTmaWarpSpecializedCooperativeEEENS5_IJNSA_ILi128EEENSA_ILi64EEENSA_ILi32EEEEEENS_10tfloat32_tENS5_IJlSD_lEEESL_SM_NS4_8TiledMMAINS4_8MMA_AtomIJNS4_4SM904GMMA29MMA_64x64x8_F32TF32TF32_SS_TNILNSQ_7ScaleInE1ELSS_1EEEEEENS4_6LayoutINS5_IJSC_SD_SD_EEENS5_IJSD_NSA_ILi0EEESX_EEEEENS5_IJNS4_10UnderscoreES10_S10_EEEEENS4_23SM90_TMA_LOAD_MULTICASTENS4_14ComposedLayoutINS4_7SwizzleILi3ELi4ELi3EEENS4_18smem_ptr_flag_bitsILi32EEENSV_INS5_IJNSA_ILi8EEESJ_EEENS5_IJSJ_SD_EEEEEEEvNS4_8identityES13_S1D_vS1E_EENS_8epilogue10collective6detail29Sm90TmaWarpSpecializedAdapterINS1H_15DefaultEpilogueISL_SM_SM_NS1G_6thread17LinearCombinationISL_Li1EffLNS1L_9ScaleType4KindE0ELNS_15FloatRoundStyleE2ESL_EENS1_15EpilogueDefaultEEEEEvvEEEEvNT_6ParamsE,"ax",@progbits
	.align	128
.text._ZN7cutlass13device_kernelINS_4gemm6kernel13GemmUniversalIN4cute5tupleIJiiiiEEENS1_10collective13CollectiveMmaINS1_34MainloopSm90TmaGmmaWarpSpecializedILi9ENS5_IJNS4_1CILi4EEENSA_ILi2EEENSA_ILi1EEEEEENS1_35KernelTmaWarpSpecializedCooperativeEEENS5_IJNSA_ILi128EEENSA_ILi64EEENSA_ILi32EEEEEENS_10tfloat32_tENS5_IJlSD_lEEESL_SM_NS4_8TiledMMAINS4_8MMA_AtomIJNS4_4SM904GMMA29MMA_64x64x8_F32TF32TF32_SS_TNILNSQ_7ScaleInE1ELSS_1EEEEEENS4_6LayoutINS5_IJSC_SD_SD_EEENS5_IJSD_NSA_ILi0EEESX_EEEEENS5_IJNS4_10UnderscoreES10_S10_EEEEENS4_23SM90_TMA_LOAD_MULTICASTENS4_14ComposedLayoutINS4_7SwizzleILi3ELi4ELi3EEENS4_18smem_ptr_flag_bitsILi32EEENSV_INS5_IJNSA_ILi8EEESJ_EEENS5_IJSJ_SD_EEEEEEEvNS4_8identityES13_S1D_vS1E_EENS_8epilogue10collective6detail29Sm90TmaWarpSpecializedAdapterINS1H_15DefaultEpilogueISL_SM_SM_NS1G_6thread17LinearCombinationISL_Li1EffLNS1L_9ScaleType4KindE0ELNS_15FloatRoundStyleE2ESL_EENS1_15EpilogueDefaultEEEEEvvEEEEvNT_6ParamsE:
        .type           _ZN7cutlass13device_kernelINS_4gemm6kernel13GemmUniversalIN4cute5tupleIJiiiiEEENS1_10collective13CollectiveMmaINS1_34MainloopSm90TmaGmmaWarpSpecializedILi9ENS5_IJNS4_1CILi4EEENSA_ILi2EEENSA_ILi1EEEEEENS1_35KernelTmaWarpSpecializedCooperativeEEENS5_IJNSA_ILi128EEENSA_ILi64EEENSA_ILi32EEEEEENS_10tfloat32_tENS5_IJlSD_lEEESL_SM_NS4_8TiledMMAINS4_8MMA_AtomIJNS4_4SM904GMMA29MMA_64x64x8_F32TF32TF32_SS_TNILNSQ_7ScaleInE1ELSS_1EEEEEENS4_6LayoutINS5_IJSC_SD_SD_EEENS5_IJSD_NSA_ILi0EEESX_EEEEENS5_IJNS4_10UnderscoreES10_S10_EEEEENS4_23SM90_TMA_LOAD_MULTICASTENS4_14ComposedLayoutINS4_7SwizzleILi3ELi4ELi3EEENS4_18smem_ptr_flag_bitsILi32EEENSV_INS5_IJNSA_ILi8EEESJ_EEENS5_IJSJ_SD_EEEEEEEvNS4_8identityES13_S1D_vS1E_EENS_8epilogue10collective6detail29Sm90TmaWarpSpecializedAdapterINS1H_15DefaultEpilogueISL_SM_SM_NS1G_6thread17LinearCombinationISL_Li1EffLNS1L_9ScaleType4KindE0ELNS_15FloatRoundStyleE2ESL_EENS1_15EpilogueDefaultEEEEEvvEEEEvNT_6ParamsE,@function
        .size           _ZN7cutlass13device_kernelINS_4gemm6kernel13GemmUniversalIN4cute5tupleIJiiiiEEENS1_10collective13CollectiveMmaINS1_34MainloopSm90TmaGmmaWarpSpecializedILi9ENS5_IJNS4_1CILi4EEENSA_ILi2EEENSA_ILi1EEEEEENS1_35KernelTmaWarpSpecializedCooperativeEEENS5_IJNSA_ILi128EEENSA_ILi64EEENSA_ILi32EEEEEENS_10tfloat32_tENS5_IJlSD_lEEESL_SM_NS4_8TiledMMAINS4_8MMA_AtomIJNS4_4SM904GMMA29MMA_64x64x8_F32TF32TF32_SS_TNILNSQ_7ScaleInE1ELSS_1EEEEEENS4_6LayoutINS5_IJSC_SD_SD_EEENS5_IJSD_NSA_ILi0EEESX_EEEEENS5_IJNS4_10UnderscoreES10_S10_EEEEENS4_23SM90_TMA_LOAD_MULTICASTENS4_14ComposedLayoutINS4_7SwizzleILi3ELi4ELi3EEENS4_18smem_ptr_flag_bitsILi32EEENSV_INS5_IJNSA_ILi8EEESJ_EEENS5_IJSJ_SD_EEEEEEEvNS4_8identityES13_S1D_vS1E_EENS_8epilogue10collective6detail29Sm90TmaWarpSpecializedAdapterINS1H_15DefaultEpilogueISL_SM_SM_NS1G_6thread17LinearCombinationISL_Li1EffLNS1L_9ScaleType4KindE0ELNS_15FloatRoundStyleE2ESL_EENS1_15EpilogueDefaultEEEEEvvEEEEvNT_6ParamsE,(.L_x_146 - _ZN7cutlass13device_kernelINS_4gemm6kernel13GemmUniversalIN4cute5tupleIJiiiiEEENS1_10collective13CollectiveMmaINS1_34MainloopSm90TmaGmmaWarpSpecializedILi9ENS5_IJNS4_1CILi4EEENSA_ILi2EEENSA_ILi1EEEEEENS1_35KernelTmaWarpSpecializedCooperativeEEENS5_IJNSA_ILi128EEENSA_ILi64EEENSA_ILi32EEEEEENS_10tfloat32_tENS5_IJlSD_lEEESL_SM_NS4_8TiledMMAINS4_8MMA_AtomIJNS4_4SM904GMMA29MMA_64x64x8_F32TF32TF32_SS_TNILNSQ_7ScaleInE1ELSS_1EEEEEENS4_6LayoutINS5_IJSC_SD_SD_EEENS5_IJSD_NSA_ILi0EEESX_EEEEENS5_IJNS4_10UnderscoreES10_S10_EEEEENS4_23SM90_TMA_LOAD_MULTICASTENS4_14ComposedLayoutINS4_7SwizzleILi3ELi4ELi3EEENS4_18smem_ptr_flag_bitsILi32EEENSV_INS5_IJNSA_ILi8EEESJ_EEENS5_IJSJ_SD_EEEEEEEvNS4_8identityES13_S1D_vS1E_EENS_8epilogue10collective6detail29Sm90TmaWarpSpecializedAdapterINS1H_15DefaultEpilogueISL_SM_SM_NS1G_6thread17LinearCombinationISL_Li1EffLNS1L_9ScaleType4KindE0ELNS_15FloatRoundStyleE2ESL_EENS1_15EpilogueDefaultEEEEEvvEEEEvNT_6ParamsE)
        .other          _ZN7cutlass13device_kernelINS_4gemm6kernel13GemmUniversalIN4cute5tupleIJiiiiEEENS1_10collective13CollectiveMmaINS1_34MainloopSm90TmaGmmaWarpSpecializedILi9ENS5_IJNS4_1CILi4EEENSA_ILi2EEENSA_ILi1EEEEEENS1_35KernelTmaWarpSpecializedCooperativeEEENS5_IJNSA_ILi128EEENSA_ILi64EEENSA_ILi32EEEEEENS_10tfloat32_tENS5_IJlSD_lEEESL_SM_NS4_8TiledMMAINS4_8MMA_AtomIJNS4_4SM904GMMA29MMA_64x64x8_F32TF32TF32_SS_TNILNSQ_7ScaleInE1ELSS_1EEEEEENS4_6LayoutINS5_IJSC_SD_SD_EEENS5_IJSD_NSA_ILi0EEESX_EEEEENS5_IJNS4_10UnderscoreES10_S10_EEEEENS4_23SM90_TMA_LOAD_MULTICASTENS4_14ComposedLayoutINS4_7SwizzleILi3ELi4ELi3EEENS4_18smem_ptr_flag_bitsILi32EEENSV_INS5_IJNSA_ILi8EEESJ_EEENS5_IJSJ_SD_EEEEEEEvNS4_8identityES13_S1D_vS1E_EENS_8epilogue10collective6detail29Sm90TmaWarpSpecializedAdapterINS1H_15DefaultEpilogueISL_SM_SM_NS1G_6thread17LinearCombinationISL_Li1EffLNS1L_9ScaleType4KindE0ELNS_15FloatRoundStyleE2ESL_EENS1_15EpilogueDefaultEEEEEvvEEEEvNT_6ParamsE,@"STO_CUDA_ENTRY STV_DEFAULT"
_ZN7cutlass13device_kernelINS_4gemm6kernel13GemmUniversalIN4cute5tupleIJiiiiEEENS1_10collective13CollectiveMmaINS1_34MainloopSm90TmaGmmaWarpSpecializedILi9ENS5_IJNS4_1CILi4EEENSA_ILi2EEENSA_ILi1EEEEEENS1_35KernelTmaWarpSpecializedCooperativeEEENS5_IJNSA_ILi128EEENSA_ILi64EEENSA_ILi32EEEEEENS_10tfloat32_tENS5_IJlSD_lEEESL_SM_NS4_8TiledMMAINS4_8MMA_AtomIJNS4_4SM904GMMA29MMA_64x64x8_F32TF32TF32_SS_TNILNSQ_7ScaleInE1ELSS_1EEEEEENS4_6LayoutINS5_IJSC_SD_SD_EEENS5_IJSD_NSA_ILi0EEESX_EEEEENS5_IJNS4_10UnderscoreES10_S10_EEEEENS4_23SM90_TMA_LOAD_MULTICASTENS4_14ComposedLayoutINS4_7SwizzleILi3ELi4ELi3EEENS4_18smem_ptr_flag_bitsILi32EEENSV_INS5_IJNSA_ILi8EEESJ_EEENS5_IJSJ_SD_EEEEEEEvNS4_8identityES13_S1D_vS1E_EENS_8epilogue10collective6detail29Sm90TmaWarpSpecializedAdapterINS1H_15DefaultEpilogueISL_SM_SM_NS1G_6thread17LinearCombinationISL_Li1EffLNS1L_9ScaleType4KindE0ELNS_15FloatRoundStyleE2ESL_EENS1_15EpilogueDefaultEEEEEvvEEEEvNT_6ParamsE:
[----:B------:R-:W0:Y:S01]  /*0000*/  LDC R1, c[0x0][0x28] ;  /* 0x00000a00ff017b82 */ /* 0x000e220000000800 */
[----:B------:R-:W1:Y:S01]  /*0010*/  S2R R18, SR_TID.X ;  /* 0x0000000000127919 */ /* 0x000e620000002100 */
[----:B------:R-:W-:Y:S01]  /*0020*/  ELECT P0, URZ, PT ;  /* 0x00000000003f782f */ /* 0x000fe20003800000 */
[----:B------:R-:W-:Y:S01]  /*0030*/  BSSY B0, `(.L_x_0) ;  /* 0x000000f000007945 */ /* 0x000fe20003800000 */
[--C-:B-1----:R-:W-:Y:S02]  /*0040*/  SHF.R.U32.HI R0, RZ, 0x5, R18.reuse ;  /* 0x00000005ff007819 */ /* 0x102fe40000011612 */
[----:B------:R-:W-:-:S03]  /*0050*/  SHF.R.U32.HI R3, RZ, 0x7, R18 ;  /* 0x00000007ff037819 */ /* 0x000fc60000011612 */
[----:B------:R-:W1:Y:S04]  /*0060*/  SHFL.IDX PT, R2, R0, RZ, 0x1f ;  /* 0x00001fff00027589 */ /* 0x000e6800000e0000 */
[----:B------:R2:W3:Y:S01]  /*0070*/  SHFL.IDX PT, R5, R3, RZ, 0x1f ;  /* 0x00001fff03057589 */ /* 0x0004e200000e0000 */
[----:B-1----:R-:W-:-:S13]  /*0080*/  ISETP.NE.OR P0, PT, R2, RZ, !P0 ;  /* 0x000000ff0200720c */ /* 0x002fda0004705670 */
[----:B0-23--:R-:W-:Y:S05]  /*0090*/  @P0 BRA `(.L_x_1) ;  /* 0x0000000000200947 */ /* 0x00dfea0003800000 */
[----:B------:R-:W-:Y:S02]  /*00a0*/  ULDC.64 UR4, c[0x0][0x198] ;  /* 0x0000660000047ab9 */ /* 0x000fe40000000a00 */
[----:B------:R-:W-:Y:S02]  /*00b0*/  UIADD3 UR6, UP0, UR4, 0xf0, URZ ;  /* 0x000000f004067890 */ /* 0x000fe4000ff1e03f */
[----:B------:R-:W-:Y:S02]  /*00c0*/  UIADD3 UR4, UP1, UR4, 0x1f0, URZ ;  /* 0x000001f004047890 */ /* 0x000fe4000ff3e03f */
[----:B------:R-:W-:Y:S02]  /*00d0*/  UIADD3.X UR7, URZ, UR5, URZ, UP0, !UPT ;  /* 0x000000053f077290 */ /* 0x000fe400087fe43f */
[----:B------:R-:W-:-:S07]  /*00e0*/  UIADD3.X UR5, URZ, UR5, URZ, UP1, !UPT ;  /* 0x000000053f057290 */ /* 0x000fce0008ffe43f */
[----:B------:R0:W-:Y:S02]  /*00f0*/  UTMACCTL.PF [UR6] ;  /* 0x00000000060079b9 */ /* 0x0001e40008040000 */
[----:B------:R0:W-:Y:S02]  /*0100*/  UTMACCTL.PF [UR4] ;  /* 0x00000000040079b9 */ /* 0x0001e40008040000 */
[----:B0-----:R-:W-:Y:S01]  /*0110*/  NOP ;  /* 0x0000000000007918 */ /* 0x001fe20000000000 */
.L_x_1:
[----:B------:R-:W-:Y:S05]  /*0120*/  BSYNC B0 ;  /* 0x0000000000007941 */ /* 0x000fea0003800000 */
.L_x_0:
[----:B------:R-:W0:Y:S02]  /*0130*/  SHFL.IDX PT, R3, R0, RZ, 0x1f ;  /* 0x00001fff00037589 */ /* 0x000e2400000e0000 */
[----:B0-----:R-:W-:-:S13]  /*0140*/  ISETP.NE.AND P0, PT, R3, RZ, PT ;  /* 0x000000ff0300720c */ /* 0x001fda0003f05270 */
[----:B------:R-:W-:Y:S05]  /*0150*/  @P0 BRA `(.L_x_2) ;  /* 0x00000000008c0947 */ /* 0x000fea0003800000 */
[----:B------:R-:W-:Y:S01]  /*0160*/  ELECT P0, URZ, PT ;  /* 0x00000000003f782f */ /* 0x000fe20003800000 */
[----:B------:R-:W-:-:S12]  /*0170*/  BSSY B0, `(.L_x_2) ;  /* 0x0000021000007945 */ /* 0x000fd80003800000 */
[----:B------:R-:W-:Y:S05]  /*0180*/  @!P0 BRA `(.L_x_3) ;  /* 0x00000000007c8947 */ /* 0x000fea0003800000 */
[----:B------:R-:W0:Y:S01]  /*0190*/  S2UR UR8, SR_CgaCtaId ;  /* 0x00000000000879c3 */ /* 0x000e220000008800 */
[----:B------:R-:W-:Y:S01]  /*01a0*/  UMOV UR4, 0x400 ;  /* 0x0000040000047882 */ /* 0x000fe20000000000 */
[----:B------:R-:W-:Y:S01]  /*01b0*/  UMOV UR5, 0x1 ;  /* 0x0000000100057882 */ /* 0x000fe20000000000 */
[----:B------:R-:W-:Y:S02]  /*01c0*/  UMOV UR6, 0xa ;  /* 0x0000000a00067882 */ /* 0x000fe40000000000 */
[----:B------:R-:W-:-:S04]  /*01d0*/  UIADD3 UR6, -UR6, 0x100000, URZ ;  /* 0x0010000006067890 */ /* 0x000fc8000fffe13f */
[----:B------:R-:W-:Y:S02]  /*01e0*/  USHF.L.U32 UR7, UR6, 0xb, URZ ;  /* 0x0000000b06077899 */ /* 0x000fe4000800063f */
[----:B------:R-:W-:Y:S02]  /*01f0*/  USHF.L.U32 UR6, UR6, 0x1, URZ ;  /* 0x0000000106067899 */ /* 0x000fe4000800063f */
[----:B0-----:R-:W-:Y:S02]  /*0200*/  ULEA UR8, UR8, UR4, 0x18 ;  /* 0x0000000408087291 */ /* 0x001fe4000f8ec03f */
[----:B------:R-:W-:-:S04]  /*0210*/  UIADD3 UR4, -UR5, 0x100000, URZ ;  /* 0x0010000005047890 */ /* 0x000fc8000fffe13f */
[----:B------:R-:W-:Y:S02]  /*0220*/  USHF.L.U32 UR5, UR4, 0xb, URZ ;  /* 0x0000000b04057899 */ /* 0x000fe4000800063f */
[----:B------:R-:W-:Y:S01]  /*0230*/  USHF.L.U32 UR4, UR4, 0x1, URZ ;  /* 0x0000000104047899 */ /* 0x000fe2000800063f */
[----:B------:R-:W0:Y:S11]  /*0240*/  FENCE.VIEW.ASYNC.S ;  /* 0x00000000000073c6 */ /* 0x000e360000000000 */
[----:B0-----:R0:W1:Y:S01]  /*0250*/  SYNCS.EXCH.64 URZ, [UR8], UR4 ;  /* 0x00000004083f75b2 */ /* 0x0010620008000100 */
[----:B------:R0:W2:Y:S01]  /*0260*/  SYNCS.EXCH.64 URZ, [UR8+0x48], UR6 ;  /* 0x00004806083f75b2 */ /* 0x0000a20008000100 */
[----:B------:R0:W3:Y:S01]  /*0270*/  SYNCS.EXCH.64 URZ, [UR8+0x8], UR4 ;  /* 0x00000804083f75b2 */ /* 0x0000e20008000100 */
[----:B------:R0:W4:Y:S01]  /*0280*/  SYNCS.EXCH.64 URZ, [UR8+0x50], UR6 ;  /* 0x00005006083f75b2 */ /* 0x0001220008000100 */
[----:B------:R0:W0:Y:S01]  /*0290*/  SYNCS.EXCH.64 URZ, [UR8+0x10], UR4 ;  /* 0x00001004083f75b2 */ /* 0x0000220008000100 */
        /* <DEDUP_REMOVED lines=13> */
[----:B------:R-:W-:Y:S01]  /*0370*/  NOP ;  /* 0x0000000000007918 */ /* 0x000fe20000000000 */
.L_x_3:
[----:B0-----:R-:W-:Y:S05]  /*0380*/  BSYNC B0 ;  /* 0x0000000000007941 */ /* 0x001fea0003800000 */
.L_x_2:
[----:B------:R-:W-:Y:S01]  /*0390*/  SHF.R.S32.HI R7, RZ, 0x1f, R18 ;  /* 0x0000001fff077819 */ /* 0x000fe20000011412 */
[----:B------:R-:W0:Y:S01]  /*03a0*/  SHFL.IDX PT, R0, R0, RZ, 0x1f ;  /* 0x00001fff00007589 */ /* 0x000e2200000e0000 */
[----:B------:R-:W5:Y:S01]  /*03b0*/  S2UR UR8, SR_CTAID.X ;  /* 0x00000000000879c3 */ /* 0x000f620000002500 */
[----:B------:R-:W-:Y:S02]  /*03c0*/  ELECT P0, URZ, PT ;  /* 0x00000000003f782f */ /* 0x000fe40003800000 */
[----:B------:R-:W-:Y:S01]  /*03d0*/  LEA.HI R7, R7, R18, RZ, 0x7 ;  /* 0x0000001207077211 */ /* 0x000fe200078f38ff */
[----:B------:R-:W1:Y:S01]  /*03e0*/  S2R R4, SR_CTAID.Y ;  /* 0x0000000000047919 */ /* 0x000e620000002600 */
[----:B------:R-:W-:Y:S01]  /*03f0*/  SHF.R.S32.HI R8, RZ, 0x1f, R3 ;  /* 0x0000001fff087819 */ /* 0x000fe20000011403 */
[----:B------:R-:W-:Y:S01]  /*0400*/  ULDC UR4, c[0x0][0x150] ;  /* 0x0000540000047ab9 */ /* 0x000fe20000000800 */
[----:B------:R-:W-:Y:S01]  /*0410*/  LOP3.LUT R7, R7, 0xffffff80, RZ, 0xc0, !PT ;  /* 0xffffff8007077812 */ /* 0x000fe200078ec0ff */
[----:B------:R-:W-:Y:S01]  /*0420*/  NOP ;  /* 0x0000000000007918 */ /* 0x000fe20000000000 */
[----:B------:R-:W-:Y:S01]  /*0430*/  LEA.HI R8, R8, R3, RZ, 0x2 ;  /* 0x0000000308087211 */ /* 0x000fe200078f10ff */
[----:B------:R-:W2:Y:S01]  /*0440*/  LDC R10, c[0x0][0x144] ;  /* 0x00005100ff0a7b82 */ /* 0x000ea20000000800 */
[----:B------:R-:W-:Y:S01]  /*0450*/  NOP ;  /* 0x0000000000007918 */ /* 0x000fe20000000000 */
[----:B------:R-:W-:Y:S01]  /*0460*/  IMAD.IADD R6, R18, 0x1, -R7 ;  /* 0x0000000112067824 */ /* 0x000fe200078e0a07 */
[----:B------:R-:W-:Y:S01]  /*0470*/  LOP3.LUT R8, R8, 0x3ffffffc, RZ, 0xc0, !PT ;  /* 0x3ffffffc08087812 */ /* 0x000fe200078ec0ff */
[----:B------:R-:W-:Y:S01]  /*0480*/  IMAD.MOV.U32 R23, RZ, RZ, 0x1 ;  /* 0x00000001ff177424 */ /* 0x000fe200078e00ff */
[----:B------:R-:W-:-:S02]  /*0490*/  ISETP.NE.AND P3, PT, R5, RZ, PT ;  /* 0x000000ff0500720c */ /* 0x000fc40003f65270 */
[----:B------:R-:W-:Y:S01]  /*04a0*/  SHF.R.S32.HI R7, RZ, 0x1f, R6 ;  /* 0x0000001fff077819 */ /* 0x000fe20000011406 */
[----:B------:R-:W-:Y:S01]  /*04b0*/  IMAD.IADD R8, R3, 0x1, -R8 ;  /* 0x0000000103087824 */ /* 0x000fe200078e0a08 */
[----:B------:R-:W3:Y:S02]  /*04c0*/  LDC R12, c[0x0][0x140] ;  /* 0x00005000ff0c7b82 */ /* 0x000ee40000000800 */
[----:B------:R-:W-:Y:S02]  /*04d0*/  LEA.HI R7, R7, R6, RZ, 0x3 ;  /* 0x0000000607077211 */ /* 0x000fe400078f18ff */
[----:B0-----:R-:W-:Y:S02]  /*04e0*/  ISETP.NE.OR P0, PT, R0, RZ, !P0 ;  /* 0x000000ff0000720c */ /* 0x001fe40004705670 */
[--C-:B------:R-:W-:Y:S02]  /*04f0*/  SHF.R.S32.HI R0, RZ, 0x3, R7.reuse ;  /* 0x00000003ff007819 */ /* 0x100fe40000011407 */
[----:B------:R-:W-:-:S02]  /*0500*/  SHF.R.S32.HI R7, RZ, 0x1f, R7 ;  /* 0x0000001fff077819 */ /* 0x000fc40000011407 */
[----:B-----5:R-:W-:Y:S02]  /*0510*/  I2FP.F32.U32 R9, UR8 ;  /* 0x0000000800097c45 */ /* 0x020fe40008201000 */
[----:B------:R-:W-:-:S03]  /*0520*/  LEA.HI R7, R7, R0, RZ, 0x2 ;  /* 0x0000000007077211 */ /* 0x000fc600078f10ff */
[----:B------:R-:W-:Y:S01]  /*0530*/  FMUL R9, R9, UR4 ;  /* 0x0000000409097c20 */ /* 0x000fe20008400000 */
[----:B------:R-:W-:Y:S01]  /*0540*/  LOP3.LUT R7, R7, 0xfffffffc, RZ, 0xc0, !PT ;  /* 0xfffffffc07077812 */ /* 0x000fe200078ec0ff */
[----:B------:R-:W-:Y:S01]  /*0550*/  VOTEU.ALL UP0, P0 ;  /* 0x00000000003f7886 */ /* 0x000fe20000000000 */
[----:B-1----:R-:W-:Y:S01]  /*0560*/  I2FP.F32.U32 R11, R4 ;  /* 0x00000004000b7245 */ /* 0x002fe20000201000 */
[----:B------:R-:W-:Y:S01]  /*0570*/  ULDC UR4, c[0x0][0x154] ;  /* 0x0000550000047ab9 */ /* 0x000fe20000000800 */
[----:B------:R-:W-:Y:S01]  /*0580*/  VOTEU.ALL UP1, P0 ;  /* 0x00000000003f7886 */ /* 0x000fe20000020000 */
[----:B------:R-:W-:Y:S01]  /*0590*/  IMAD.IADD R7, R0, 0x1, -R7 ;  /* 0x0000000100077824 */ /* 0x000fe200078e0a07 */
[----:B------:R-:W0:Y:S01]  /*05a0*/  F2I.U32.TRUNC.NTZ R9, R9 ;  /* 0x0000000900097305 */ /* 0x000e22000020f000 */
[----:B------:R-:W1:Y:S01]  /*05b0*/  @!UP0 S2UR UR7, SR_CgaCtaId ;  /* 0x00000000000789c3 */ /* 0x000e620000008800 */
[----:B------:R-:W-:Y:S01]  /*05c0*/  @!UP0 UMOV UR6, 0x400 ;  /* 0x0000040000068882 */ /* 0x000fe20000000000 */
[----:B------:R-:W-:Y:S01]  /*05d0*/  IMAD R8, R8, 0x4, R7 ;  /* 0x0000000408087824 */ /* 0x000fe200078e0207 */
[----:B---3--:R-:W-:-:S04]  /*05e0*/  ISETP.EQ.U32.AND P2, PT, R12, 0x1, PT ;  /* 0x000000010c00780c */ /* 0x008fc80003f42070 */
[----:B------:R-:W-:-:S04]  /*05f0*/  SHF.R.S32.HI R3, RZ, 0x1f, R8 ;  /* 0x0000001fff037819 */ /* 0x000fc80000011408 */
[----:B------:R-:W-:Y:S01]  /*0600*/  LEA.HI R0, R3, R8, RZ, 0x2 ;  /* 0x0000000803007211 */ /* 0x000fe200078f10ff */
[----:B0-----:R-:W-:-:S03]  /*0610*/  IMAD.MOV R7, RZ, RZ, -R9 ;  /* 0x000000ffff077224 */ /* 0x001fc600078e0a09 */
[----:B------:R-:W-:Y:S01]  /*0620*/  LOP3.LUT R9, R0, 0xfffffffc, RZ, 0xc0, !PT ;  /* 0xfffffffc00097812 */ /* 0x000fe200078ec0ff */
[----:B--2---:R-:W-:Y:S02]  /*0630*/  IMAD R3, R10, R7, UR8 ;  /* 0x000000080a037e24 */ /* 0x004fe4000f8e0207 */
[----:B------:R-:W-:Y:S02]  /*0640*/  FMUL R10, R11, UR4 ;  /* 0x000000040b0a7c20 */ /* 0x000fe40008400000 */
[C---:B------:R-:W-:Y:S01]  /*0650*/  IMAD.IADD R0, R8.reuse, 0x1, -R9 ;  /* 0x0000000108007824 */ /* 0x040fe200078e0a09 */
[----:B------:R-:W0:Y:S01]  /*0660*/  LDC R7, c[0x0][0x148] ;  /* 0x00005200ff077b82 */ /* 0x000e220000000800 */
[----:B------:R-:W-:Y:S01]  /*0670*/  SHF.R.S32.HI R9, RZ, 0x1f, R2 ;  /* 0x0000001fff097819 */ /* 0x000fe20000011402 */
[----:B------:R-:W-:Y:S01]  /*0680*/  IMAD.SHL.U32 R11, R8, 0x4, RZ ;  /* 0x00000004080b7824 */ /* 0x000fe200078e00ff */
[----:B------:R-:W-:Y:S01]  /*0690*/  UMOV UR4, 0x20 ;  /* 0x0000002000047882 */ /* 0x000fe20000000000 */
[----:B------:R-:W-:Y:S01]  /*06a0*/  ISETP.NE.AND P4, PT, R0, R3, PT ;  /* 0x000000030000720c */ /* 0x000fe20003f85270 */
[----:B------:R-:W2:Y:S01]  /*06b0*/  F2I.U32.TRUNC.NTZ R10, R10 ;  /* 0x0000000a000a7305 */ /* 0x000ea2000020f000 */
[----:B------:R-:W-:Y:S01]  /*06c0*/  LEA.HI R9, R9, R2, RZ, 0x2 ;  /* 0x0000000209097211 */ /* 0x000fe200078f10ff */
[----:B------:R-:W-:-:S04]  /*06d0*/  @!UP0 UIADD3 UR4, -UR4, 0x100000, URZ ;  /* 0x0010000004048890 */ /* 0x000fc8000fffe13f */
[----:B------:R-:W-:Y:S02]  /*06e0*/  @!UP0 USHF.L.U32 UR5, UR4, 0xb, URZ ;  /* 0x0000000b04058899 */ /* 0x000fe4000800063f */
[----:B------:R-:W-:Y:S01]  /*06f0*/  @!UP0 USHF.L.U32 UR4, UR4, 0x1, URZ ;  /* 0x0000000104048899 */ /* 0x000fe2000800063f */
[----:B------:R-:W-:Y:S01]  /*0700*/  LOP3.LUT R22, R8, 0xc, R11, 0x78, !PT ;  /* 0x0000000c08167812 */ /* 0x000fe200078e780b */
[----:B-1----:R-:W-:Y:S01]  /*0710*/  @!UP0 ULEA UR6, UR7, UR6, 0x18 ;  /* 0x0000000607068291 */ /* 0x002fe2000f8ec03f */
[----:B------:R-:W-:Y:S01]  /*0720*/  LOP3.LUT R9, R9, 0xfffffffc, RZ, 0xc0, !PT ;  /* 0xfffffffc09097812 */ /* 0x000fe200078ec0ff */
[----:B------:R-:W-:Y:S01]  /*0730*/  VOTEU.ALL UP0, P0 ;  /* 0x00000000003f7886 */ /* 0x000fe20000000000 */
[----:B------:R-:W-:Y:S01]  /*0740*/  LOP3.LUT P0, RZ, R6, 0x7, RZ, 0xc0, !PT ;  /* 0x0000000706ff7812 */ /* 0x000fe2000780c0ff */
[----:B------:R-:W-:Y:S02]  /*0750*/  VIADD R6, R5, 0xffffffff ;  /* 0xffffffff05067836 */ /* 0x000fe40000000000 */
[----:B------:R-:W-:Y:S01]  /*0760*/  IMAD.IADD R0, R2, 0x1, -R9 ;  /* 0x0000000102007824 */ /* 0x000fe200078e0a09 */
[----:B------:R-:W-:-:S02]  /*0770*/  ISETP.LT.U32.AND P0, PT, R22, 0x8, !P0 ;  /* 0x000000081600780c */ /* 0x000fc40004701070 */
[----:B------:R-:W-:Y:S01]  /*0780*/  @P4 SHF.R.S32.HI R9, RZ, 0x1f, R22 ;  /* 0x0000001fff094819 */ /* 0x000fe20000011416 */
[----:B--2---:R-:W-:Y:S01]  /*0790*/  IMAD.MOV R21, RZ, RZ, -R10 ;  /* 0x000000ffff157224 */ /* 0x004fe200078e0a0a */
[C---:B------:R-:W-:Y:S01]  /*07a0*/  ISETP.NE.AND P1, PT, R0.reuse, 0x3, PT ;  /* 0x000000030000780c */ /* 0x040fe20003f25270 */
[----:B------:R-:W1:Y:S02]  /*07b0*/  FENCE.VIEW.ASYNC.S ;  /* 0x00000000000073c6 */ /* 0x000e640000000000 */
[----:B-1----:R1:W2:Y:S01]  /*07c0*/  @!UP0 SYNCS.EXCH.64 URZ, [UR6+0xa0], UR4 ;  /* 0x0000a004063f85b2 */ /* 0x0022a20008000100 */
[----:B------:R-:W-:Y:S01]  /*07d0*/  @P4 LEA.HI R9, R9, R22, RZ, 0x2 ;  /* 0x0000001609094211 */ /* 0x000fe200078f10ff */
[----:B0-----:R-:W-:Y:S01]  /*07e0*/  IMAD R2, R7, R21, R4 ;  /* 0x0000001507027224 */ /* 0x001fe200078e0204 */
[----:B------:R-:W-:Y:S02]  /*07f0*/  ISETP.EQ.OR P1, PT, R0, RZ, !P1 ;  /* 0x000000ff0000720c */ /* 0x000fe40004f22670 */
[----:B------:R-:W-:-:S02]  /*0800*/  @P4 SHF.R.S32.HI R9, RZ, 0x2, R9 ;  /* 0x00000002ff094819 */ /* 0x000fc40000011409 */
[----:B------:R-:W-:Y:S02]  /*0810*/  ISETP.EQ.AND P1, PT, R5, RZ, P1 ;  /* 0x000000ff0500720c */ /* 0x000fe40000f22270 */
[----:B------:R-:W-:Y:S02]  /*0820*/  @P4 ISETP.NE.AND P5, PT, R9, R2, PT ;  /* 0x000000020900420c */ /* 0x000fe40003fa5270 */
[----:B------:R-:W-:Y:S02]  /*0830*/  ISETP.GE.U32.AND P6, PT, R6, 0x2, PT ;  /* 0x000000020600780c */ /* 0x000fe40003fc6070 */
[----:B------:R-:W-:Y:S02]  /*0840*/  SEL R2, RZ, 0x1, !P0 ;  /* 0x00000001ff027807 */ /* 0x000fe40004000000 */
[----:B------:R-:W-:Y:S01]  /*0850*/  @P4 SEL R23, RZ, 0x1, P5 ;  /* 0x00000001ff174807 */ /* 0x000fe20002800000 */
[----:B------:R1:W0:Y:S01]  /*0860*/  @!UP1 SYNCS.EXCH.64 URZ, [UR6+0xa8], UR4 ;  /* 0x0000a804063f95b2 */ /* 0x0002220008000100 */
[----:B------:R-:W-:Y:S01]  /*0870*/  SEL R19, RZ, 0x1, !P1 ;  /* 0x00000001ff137807 */ /* 0x000fe20004800000 */
[----:B------:R-:W-:Y:S01]  /*0880*/  NOP ;  /* 0x0000000000007918 */ /* 0x000fe20000000000 */
[----:B------:R-:W-:-:S02]  /*0890*/  LOP3.LUT R23, R23, R2, RZ, 0xc0, !PT ;  /* 0x0000000217177212 */ /* 0x000fc400078ec0ff */
[----:B------:R-:W-:Y:S01]  /*08a0*/  SEL R19, R19, 0x2, P6 ;  /* 0x0000000213137807 */ /* 0x000fe20003000000 */
[----:B-12---:R-:W-:Y:S06]  /*08b0*/  @!P2 BRA `(.L_x_4) ;  /* 0x000000000008a947 */ /* 0x006fec0003800000 */
[----:B0---4-:R-:W-:Y:S01]  /*08c0*/  UCGABAR_ARV ;  /* 0x00000000000079c7 */ /* 0x011fe20008000000 */
[----:B------:R-:W-:Y:S05]  /*08d0*/  BRA `(.L_x_5) ;  /* 0x0000000000047947 */ /* 0x000fea0003800000 */
.L_x_4:
[----:B0---4-:R-:W-:Y:S01]  /*08e0*/  NOP ;  /* 0x0000000000007918 */ /* 0x011fe20000000000 */
.L_x_5:
[----:B------:R-:W0:Y:S01]  /*08f0*/  LDC R2, c[0x0][0x65c] ;  /* 0x00019700ff027b82 */ /* 0x000e220000000800 */
[----:B------:R-:W-:Y:S02]  /*0900*/  IMAD.U32 R8, RZ, RZ, UR8 ;  /* 0x00000008ff087e24 */ /* 0x000fe4000f8e00ff */
[----:B------:R-:W-:Y:S01]  /*0910*/  IMAD.MOV.U32 R9, RZ, RZ, RZ ;  /* 0x000000ffff097224 */ /* 0x000fe200078e00ff */
[----:B0-----:R-:W-:-:S04]  /*0920*/  ISETP.NE.AND P1, PT, R2, 0x1, PT ;  /* 0x000000010200780c */ /* 0x001fc80003f25270 */
[----:B------:R-:W-:-:S09]  /*0930*/  P2R R5, PR, RZ, 0x2 ;  /* 0x00000002ff057803 */ /* 0x000fd20000000000 */
[----:B------:R-:W0:Y:S01]  /*0940*/  @P1 LDC R17, c[0x0][0x10] ;  /* 0x00000400ff111b82 */ /* 0x000e220000000800 */
[----:B------:R-:W-:Y:S02]  /*0950*/  @P1 IMAD.MOV.U32 R5, RZ, RZ, RZ ;  /* 0x000000ffff051224 */ /* 0x000fe400078e00ff */
[----:B------:R-:W-:-:S05]  /*0960*/  @P1 IMAD.MOV.U32 R13, RZ, RZ, RZ ;  /* 0x000000ffff0d1224 */ /* 0x000fca00078e00ff */
[----:B------:R-:W1:Y:S01]  /*0970*/  @!P1 LDC R11, c[0x0][0xc] ;  /* 0x00000300ff0b9b82 */ /* 0x000e620000000800 */
[----:B0-----:R-:W-:-:S04]  /*0980*/  @P1 IMAD.WIDE.U32 R16, R17, UR8, R4 ;  /* 0x0000000811101c25 */ /* 0x001fc8000f8e0004 */
[----:B------:R-:W-:Y:S02]  /*0990*/  @P1 IMAD.IADD R17, R17, 0x1, R13 ;  /* 0x0000000111111824 */ /* 0x000fe400078e020d */
[----:B-1----:R-:W-:-:S04]  /*09a0*/  @!P1 IMAD.WIDE.U32 R8, R4, R11, R8 ;  /* 0x0000000b04089225 */ /* 0x002fc800078e0008 */
[----:B------:R-:W-:Y:S02]  /*09b0*/  @!P1 IMAD.MOV.U32 R16, RZ, RZ, R8 ;  /* 0x000000ffff109224 */ /* 0x000fe400078e0008 */
[----:B------:R-:W-:Y:S01]  /*09c0*/  @!P1 IMAD.MOV.U32 R17, RZ, RZ, R9 ;  /* 0x000000ffff119224 */ /* 0x000fe200078e0009 */
[----:B------:R-:W-:Y:S06]  /*09d0*/  @!P2 BRA `(.L_x_6) ;  /* 0x00000000000ca947 */ /* 0x000fec0003800000 */
[----:B------:R-:W-:Y:S01]  /*09e0*/  UCGABAR_WAIT ;  /* 0x0000000000007dc7 */ /* 0x000fe20008000000 */
[----:B------:R-:W-:Y:S01]  /*09f0*/  CCTL.IVALL ;  /* 0x00000000ff00798f */ /* 0x000fe20002000000 */
[----:B------:R-:W-:Y:S05]  /*0a00*/  BRA `(.L_x_7) ;  /* 0x0000000000047947 */ /* 0x000fea0003800000 */
.L_x_6:
[----:B------:R-:W-:Y:S06]  /*0a10*/  BAR.SYNC.DEFER_BLOCKING 0x0 ;  /* 0x0000000000007b1d */ /* 0x000fec0000010000 */
.L_x_7:
[----:B------:R-:W-:Y:S05]  /*0a20*/  @!P3 BRA `(.L_x_8) ;  /* 0x000000400010b947 */ /* 0x000fea0003800000 */
[----:B------:R-:W-:-:S13]  /*0a30*/  ISETP.GT.U32.AND P0, PT, R6, 0x1, PT ;  /* 0x000000010600780c */ /* 0x000fda0003f04070 */
[----:B------:R-:W-:Y:S05]  /*0a40*/  @P0 EXIT ;  /* 0x000000000000094d */ /* 0x000fea0003800000 */
[----:B------:R-:W-:Y:S01]  /*0a50*/  ULDC.64 UR4, c[0x0][0x650] ;  /* 0x0001940000047ab9 */ /* 0x000fe20000000a00 */
[----:B------:R-:W-:Y:S01]  /*0a60*/  PRMT R0, RZ, 0x7610, R0 ;  /* 0x00007610ff007816 */ /* 0x000fe20000000000 */
[----:B------:R-:W-:Y:S01]  /*0a70*/  IMAD.MOV.U32 R60, RZ, RZ, -0x1 ;  /* 0xffffffffff3c7424 */ /* 0x000fe200078e00ff */
[----:B------:R-:W-:Y:S01]  /*0a80*/  ISETP.GE.U32.AND P0, PT, R16, UR4, PT ;  /* 0x0000000410007c0c */ /* 0x000fe2000bf06070 */
[----:B------:R-:W-:Y:S02]  /*0a90*/  IMAD.MOV.U32 R61, RZ, RZ, -0x1 ;  /* 0xffffffffff3d7424 */ /* 0x000fe400078e00ff */
[----:B------:R-:W-:Y:S01]  /*0aa0*/  IMAD.MOV.U32 R59, RZ, RZ, -0x1 ;  /* 0xffffffffff3b7424 */ /* 0x000fe200078e00ff */
[----:B------:R-:W-:-:S13]  /*0ab0*/  ISETP.GE.U32.AND.EX P0, PT, R17, UR5, PT, P0 ;  /* 0x0000000511007c0c */ /* 0x000fda000bf06100 */
[----:B------:R-:W-:Y:S05]  /*0ac0*/  @P0 BRA `(.L_x_9) ;  /* 0x0000000400280947 */ /* 0x000fea0003800000 */
[----:B------:R-:W0:Y:S01]  /*0ad0*/  LDC.64 R24, c[0x0][0x628] ;  /* 0x00018a00ff187b82 */ /* 0x000e220000000a00 */
[----:B------:R-:W-:Y:S02]  /*0ae0*/  IMAD.MOV.U32 R8, RZ, RZ, R16 ;  /* 0x000000ffff087224 */ /* 0x000fe400078e0010 */
[----:B------:R-:W-:-:S05]  /*0af0*/  IMAD.MOV.U32 R9, RZ, RZ, R17 ;  /* 0x000000ffff097224 */ /* 0x000fca00078e0011 */
[----:B------:R-:W1:Y:S08]  /*0b00*/  LDC R0, c[0x0][0x630] ;  /* 0x00018c00ff007b82 */ /* 0x000e700000000800 */
[----:B------:R-:W2:Y:S01]  /*0b10*/  LDC.64 R26, c[0x0][0x620] ;  /* 0x00018800ff1a7b82 */ /* 0x000ea20000000a00 */
[----:B0-----:R-:W-:-:S04]  /*0b20*/  ISETP.NE.U32.AND P0, PT, R24, RZ, PT ;  /* 0x000000ff1800720c */ /* 0x001fc80003f05070 */
[----:B------:R-:W-:-:S13]  /*0b30*/  ISETP.NE.AND.EX P0, PT, R25, RZ, PT, P0 ;  /* 0x000000ff1900720c */ /* 0x000fda0003f05300 */
[----:B-12---:R-:W-:Y:S05]  /*0b40*/  @!P0 BRA `(.L_x_10) ;  /* 0x0000000000288947 */ /* 0x006fea0003800000 */
[----:B------:R-:W0:Y:S02]  /*0b50*/  LDC R13, c[0x0][0x634] ;  /* 0x00018d00ff0d7b82 */ /* 0x000e240000000800 */
[----:B0-----:R-:W-:-:S05]  /*0b60*/  IADD3 R13, P0, R16, R13, RZ ;  /* 0x0000000d100d7210 */ /* 0x001fca0007f1e0ff */
[----:B------:R-:W-:-:S04]  /*0b70*/  IMAD.X R15, RZ, RZ, R17, P0 ;  /* 0x000000ffff0f7224 */ /* 0x000fc800000e0611 */
[----:B------:R-:W-:-:S04]  /*0b80*/  IMAD.WIDE.U32 R8, R15, R24, RZ ;  /* 0x000000180f087225 */ /* 0x000fc800078e00ff */
[----:B------:R-:W-:-:S04]  /*0b90*/  IMAD.WIDE.U32 R10, P0, R13, R25, R8 ;  /* 0x000000190d0a7225 */ /* 0x000fc80007800008 */
[----:B------:R-:W-:-:S04]  /*0ba0*/  IMAD.WIDE.U32 R8, R13, R24, RZ ;  /* 0x000000180d087225 */ /* 0x000fc800078e00ff */
[----:B------:R-:W-:Y:S01]  /*0bb0*/  IMAD.X R13, RZ, RZ, RZ, P0 ;  /* 0x000000ffff0d7224 */ /* 0x000fe200000e06ff */
[----:B------:R-:W-:Y:S01]  /*0bc0*/  IADD3 RZ, P0, R9, R10, RZ ;  /* 0x0000000a09ff7210 */ /* 0x000fe20007f1e0ff */
[----:B------:R-:W-:-:S04]  /*0bd0*/  IMAD.MOV.U32 R12, RZ, RZ, R11 ;  /* 0x000000ffff0c7224 */ /* 0x000fc800078e000b */
[----:B------:R-:W-:-:S08]  /*0be0*/  IMAD.WIDE.U32.X R8, R15, R25, R12, P0 ;  /* 0x000000190f087225 */ /* 0x000fd000000e040c */
.L_x_10:
[----:B------:R-:W0:Y:S01]  /*0bf0*/  LDC.64 R24, c[0x0][0x640] ;  /* 0x00019000ff187b82 */ /* 0x000e220000000a00 */
[-CC-:B------:R-:W-:Y:S01]  /*0c00*/  SHF.R.U64 R59, R8, R0.reuse, R9.reuse ;  /* 0x00000000083b7219 */ /* 0x180fe20000001209 */
[----:B------:R-:W-:Y:S01]  /*0c10*/  IMAD R30, R7, R21, R4 ;  /* 0x00000015071e7224 */ /* 0x000fe200078e0204 */
[----:B------:R-:W-:Y:S01]  /*0c20*/  SHF.R.U32.HI R0, RZ, R0, R9 ;  /* 0x00000000ff007219 */ /* 0x000fe20000011609 */
[----:B------:R-:W-:Y:S01]  /*0c30*/  IMAD.MOV.U32 R21, RZ, RZ, 0x1 ;  /* 0x00000001ff157424 */ /* 0x000fe200078e00ff */
[----:B------:R-:W-:-:S03]  /*0c40*/  IADD3 R5, P0, RZ, -R59, RZ ;  /* 0x8000003bff057210 */ /* 0x000fc60007f1e0ff */
[----:B------:R-:W1:Y:S02]  /*0c50*/  LDC R6, c[0x0][0x618] ;  /* 0x00018600ff067b82 */ /* 0x000e640000000800 */
[----:B------:R-:W-:-:S04]  /*0c60*/  IMAD.X R9, RZ, RZ, ~R0, P0 ;  /* 0x000000ffff097224 */ /* 0x000fc800000e0e00 */
[-C--:B------:R-:W-:Y:S02]  /*0c70*/  IMAD R0, R9, R26.reuse, RZ ;  /* 0x0000001a09007224 */ /* 0x080fe400078e02ff */
[----:B------:R-:W2:Y:S01]  /*0c80*/  LDC R11, c[0x0][0x608] ;  /* 0x00018200ff0b7b82 */ /* 0x000ea20000000800 */
[----:B------:R-:W-:-:S04]  /*0c90*/  IMAD.WIDE.U32 R8, R5, R26, R16 ;  /* 0x0000001a05087225 */ /* 0x000fc800078e0010 */
[----:B------:R-:W-:-:S03]  /*0ca0*/  IMAD R5, R5, R27, R0 ;  /* 0x0000001b05057224 */ /* 0x000fc600078e0200 */
[----:B------:R-:W3:Y:S01]  /*0cb0*/  LDC R12, c[0x0][0x658] ;  /* 0x00019600ff0c7b82 */ /* 0x000ee20000000800 */
[----:B0-----:R-:W-:Y:S01]  /*0cc0*/  ISETP.NE.U32.AND P0, PT, R24, RZ, PT ;  /* 0x000000ff1800720c */ /* 0x001fe20003f05070 */
[----:B------:R-:W-:Y:S02]  /*0cd0*/  IMAD.IADD R5, R9, 0x1, R5 ;  /* 0x0000000109057824 */ /* 0x000fe400078e0205 */
[----:B------:R-:W-:Y:S01]  /*0ce0*/  IMAD.MOV.U32 R9, RZ, RZ, -0x1 ;  /* 0xffffffffff097424 */ /* 0x000fe200078e00ff */
[----:B------:R-:W-:-:S03]  /*0cf0*/  ISETP.NE.AND.EX P0, PT, R25, RZ, PT, P0 ;  /* 0x000000ff1900720c */ /* 0x000fc60003f05300 */
[----:B------:R-:W0:Y:S01]  /*0d00*/  LDC R15, c[0x0][0x600] ;  /* 0x00018000ff0f7b82 */ /* 0x000e220000000800 */
[-CC-:B-1----:R-:W-:Y:S02]  /*0d10*/  SHF.R.U64 R13, R8, R6.reuse, R5.reuse ;  /* 0x00000006080d7219 */ /* 0x182fe40000001205 */
[----:B------:R-:W-:-:S05]  /*0d20*/  SHF.R.U32.HI R0, RZ, R6, R5 ;  /* 0x00000006ff007219 */ /* 0x000fca0000011605 */
[----:B------:R-:W1:Y:S01]  /*0d30*/  LDC R14, c[0x0][0x648] ;  /* 0x00019200ff0e7b82 */ /* 0x000e620000000800 */
[-CC-:B--2---:R-:W-:Y:S02]  /*0d40*/  SHF.R.U64 R27, R13, R11.reuse, R0.reuse ;  /* 0x0000000b0d1b7219 */ /* 0x184fe40000001200 */
[----:B------:R-:W-:-:S05]  /*0d50*/  SHF.R.U32.HI R5, RZ, R11, R0 ;  /* 0x0000000bff057219 */ /* 0x000fca0000011600 */
[----:B------:R-:W2:Y:S01]  /*0d60*/  LDC R20, c[0x0][0x638] ;  /* 0x00018e00ff147b82 */ /* 0x000ea20000000800 */
[-CC-:B---3--:R-:W-:Y:S02]  /*0d70*/  SHF.R.U64 R28, R27, R12.reuse, R5.reuse ;  /* 0x0000000c1b1c7219 */ /* 0x188fe40000001205 */
[-C--:B------:R-:W-:Y:S02]  /*0d80*/  SHF.L.U32 R0, R9, R12.reuse, RZ ;  /* 0x0000000c09007219 */ /* 0x080fe400000006ff */
[----:B------:R-:W-:Y:S01]  /*0d90*/  SHF.R.U32.HI R5, RZ, R12, R5 ;  /* 0x0000000cff057219 */ /* 0x000fe20000011605 */
[----:B------:R-:W-:Y:S01]  /*0da0*/  IMAD.MOV.U32 R4, RZ, RZ, R28 ;  /* 0x000000ffff047224 */ /* 0x000fe200078e001c */
[----:B------:R-:W-:Y:S01]  /*0db0*/  LOP3.LUT R10, RZ, R0, RZ, 0x33, !PT ;  /* 0x00000000ff0a7212 */ /* 0x000fe200078e33ff */
[----:B------:R-:W3:Y:S01]  /*0dc0*/  LDC R26, c[0x0][0x610] ;  /* 0x00018400ff1a7b82 */ /* 0x000ee20000000800 */
[----:B------:R-:W-:Y:S05]  /*0dd0*/  @!P0 BRA `(.L_x_11) ;  /* 0x0000000000288947 */ /* 0x000fea0003800000 */
[----:B------:R-:W4:Y:S02]  /*0de0*/  LDC R9, c[0x0][0x64c] ;  /* 0x00019300ff097b82 */ /* 0x000f240000000800 */
[----:B----4-:R-:W-:-:S05]  /*0df0*/  IADD3 R9, P0, R28, R9, RZ ;  /* 0x000000091c097210 */ /* 0x010fca0007f1e0ff */
        /* <DEDUP_REMOVED lines=8> */
.L_x_11:
[----:B-1----:R-:W-:Y:S01]  /*0e80*/  SHF.R.U64 R4, R4, R14, R5 ;  /* 0x0000000e04047219 */ /* 0x002fe20000001205 */
[----:B0-----:R-:W-:Y:S01]  /*0e90*/  VIADD R6, R15, 0xffffffff ;  /* 0xffffffff0f067836 */ /* 0x001fe20000000000 */
[----:B------:R-:W-:Y:S02]  /*0ea0*/  SHF.L.U32 R0, R21, R12, RZ ;  /* 0x0000000c15007219 */ /* 0x000fe400000006ff */
[----:B------:R-:W-:Y:S01]  /*0eb0*/  LOP3.LUT R5, R27, R10, RZ, 0xc0, !PT ;  /* 0x0000000a1b057212 */ /* 0x000fe200078ec0ff */
[----:B------:R-:W-:Y:S01]  /*0ec0*/  IMAD.MOV R7, RZ, RZ, -R4 ;  /* 0x000000ffff077224 */ /* 0x000fe200078e0a04 */
[----:B------:R-:W-:Y:S02]  /*0ed0*/  SEL R3, R3, R30, !P1 ;  /* 0x0000001e03037207 */ /* 0x000fe40004800000 */
[----:B------:R-:W-:Y:S01]  /*0ee0*/  LOP3.LUT R6, R13, R6, RZ, 0xc0, !PT ;  /* 0x000000060d067212 */ /* 0x000fe200078ec0ff */
[----:B------:R-:W-:Y:S02]  /*0ef0*/  IMAD R4, R0, R4, R5 ;  /* 0x0000000400047224 */ /* 0x000fe400078e0205 */
[----:B--2---:R-:W-:-:S02]  /*0f00*/  IMAD R0, R7, R20, R28 ;  /* 0x0000001407007224 */ /* 0x004fc400078e021c */
[----:B---3--:R-:W-:Y:S02]  /*0f10*/  IMAD R3, R4, R26, R3 ;  /* 0x0000001a04037224 */ /* 0x008fe400078e0203 */
[----:B------:R-:W-:Y:S02]  /*0f20*/  IMAD R60, R0, R15, R6 ;  /* 0x0000000f003c7224 */ /* 0x000fe400078e0206 */
[----:B------:R-:W-:-:S03]  /*0f30*/  IMAD.MOV.U32 R4, RZ, RZ, 0x1 ;  /* 0x00000001ff047424 */ /* 0x000fc600078e00ff */
[----:B------:R-:W-:Y:S02]  /*0f40*/  SEL R61, R60, R3, !P1 ;  /* 0x000000033c3d7207 */ /* 0x000fe40004800000 */
[----:B------:R-:W-:Y:S02]  /*0f50*/  PRMT R0, R4, 0x7610, R0 ;  /* 0x0000761004007816 */ /* 0x000fe40000000000 */
[----:B------:R-:W-:-:S07]  /*0f60*/  SEL R60, R3, R60, !P1 ;  /* 0x0000003c033c7207 */ /* 0x000fce0004800000 */
.L_x_9:
[----:B------:R-:W-:-:S08]  /*0f70*/  NOP ;  /* 0x0000000000007918 */ /* 0x000fd00000000000 */
[----:B------:R-:W0:Y:S02]  /*0f80*/  USETMAXREG.TRY_ALLOC.CTAPOOL UP0, 0xe8 ;  /* 0x000000e8000079c8 */ /* 0x000e240008000600 */
[----:B0-----:R-:W-:-:S13]  /*0f90*/  PLOP3.LUT P0, PT, PT, PT, UP0, 0x80, 0x0 ;  /* 0x000000000000781c */ /* 0x001fda0003f0f008 */
[----:B------:R-:W-:Y:S05]  /*0fa0*/  @!P0 BRA `(.L_x_9) ;  /* 0xfffffffc00f08947 */ /* 0x000fea000383ffff */
[----:B------:R-:W-:Y:S01]  /*0fb0*/  ULDC.64 UR4, c[0x0][0x598] ;  /* 0x0001660000047ab9 */ /* 0x000fe20000000a00 */
[----:B------:R-:W-:Y:S01]  /*0fc0*/  ULDC.64 UR36, c[0x0][0x208] ;  /* 0x0000820000247ab9 */ /* 0x000fe20000000a00 */
[----:B------:R-:W-:-:S04]  /*0fd0*/  ISETP.NE.U32.AND P0, PT, RZ, UR4, PT ;  /* 0x00000004ff007c0c */ /* 0x000fc8000bf05070 */
[----:B------:R-:W-:-:S13]  /*0fe0*/  ISETP.NE.AND.EX P0, PT, RZ, UR5, PT, P0 ;  /* 0x00000005ff007c0c */ /* 0x000fda000bf05300 */
[----:B------:R-:W-:Y:S05]  /*0ff0*/  @!P0 BRA `(.L_x_12) ;  /* 0x00000000001c8947 */ /* 0x000fea0003800000 */
[----:B------:R-:W0:Y:S02]  /*1000*/  LDC.64 R4, c[0x0][0x598] ;  /* 0x00016600ff047b82 */ /* 0x000e240000000a00 */
[----:B0-----:R-:W2:Y:S02]  /*1010*/  LDG.E.64 R4, desc[UR36][R4.64] ;  /* 0x0000002404047981 */ /* 0x001ea4000c1e1b00 */
[----:B--2---:R-:W-:-:S04]  /*1020*/  ISETP.NE.U32.AND P0, PT, R4, RZ, PT ;  /* 0x000000ff0400720c */ /* 0x004fc80003f05070 */
[----:B------:R-:W-:-:S13]  /*1030*/  ISETP.NE.AND.EX P0, PT, R5, RZ, PT, P0 ;  /* 0x000000ff0500720c */ /* 0x000fda0003f05300 */
[----:B------:R-:W-:Y:S05]  /*1040*/  @!P0 BRA `(.L_x_12) ;  /* 0x0000000000088947 */ /* 0x000fea0003800000 */
[----:B------:R0:W5:Y:S01]  /*1050*/  LD.E R56, desc[UR36][R4.64] ;  /* 0x0000002404387980 */ /* 0x000162000c101900 */
[----:B------:R-:W-:Y:S05]  /*1060*/  BRA `(.L_x_13) ;  /* 0x0000000000247947 */ /* 0x000fea0003800000 */
.L_x_12:
[----:B------:R-:W-:Y:S02]  /*1070*/  ULDC.64 UR4, c[0x0][0x588] ;  /* 0x0001620000047ab9 */ /* 0x000fe40000000a00 */
[----:B------:R-:W-:-:S04]  /*1080*/  ISETP.NE.U32.AND P0, PT, RZ, UR4, PT ;  /* 0x00000004ff007c0c */ /* 0x000fc8000bf05070 */
[----:B------:R-:W-:-:S13]  /*1090*/  ISETP.NE.AND.EX P0, PT, RZ, UR5, PT, P0 ;  /* 0x00000005ff007c0c */ /* 0x000fda000bf05300 */
[----:B------:R-:W-:Y:S05]  /*10a0*/  @!P0 BRA `(.L_x_14) ;  /* 0x00000000000c8947 */ /* 0x000fea0003800000 */
[----:B------:R-:W0:Y:S02]  /*10b0*/  LDC.64 R56, c[0x0][0x588] ;  /* 0x00016200ff387b82 */ /* 0x000e240000000a00 */
[----:B0-----:R1:W5:Y:S01]  /*10c0*/  LDG.E R56, desc[UR36][R56.64] ;  /* 0x0000002438387981 */ /* 0x001362000c1e1900 */
[----:B------:R-:W-:Y:S05]  /*10d0*/  BRA `(.L_x_13) ;  /* 0x0000000000087947 */ /* 0x000fea0003800000 */
.L_x_14:
[----:B------:R-:W-:Y:S02]  /*10e0*/  ULDC UR4, c[0x0][0x580] ;  /* 0x0001600000047ab9 */ /* 0x000fe40000000800 */
[----:B------:R-:W-:-:S07]  /*10f0*/  IMAD.U32 R56, RZ, RZ, UR4 ;  /* 0x00000004ff387e24 */ /* 0x000fce000f8e00ff */
.L_x_13:
[----:B------:R-:W-:Y:S02]  /*1100*/  ULDC.64 UR4, c[0x0][0x5a0] ;  /* 0x0001680000047ab9 */ /* 0x000fe40000000a00 */
[----:B------:R-:W-:-:S04]  /*1110*/  ISETP.NE.U32.AND P0, PT, RZ, UR4, PT ;  /* 0x00000004ff007c0c */ /* 0x000fc8000bf05070 */
[----:B------:R-:W-:-:S13]  /*1120*/  ISETP.NE.AND.EX P0, PT, RZ, UR5, PT, P0 ;  /* 0x00000005ff007c0c */ /* 0x000fda000bf05300 */
[----:B------:R-:W-:Y:S05]  /*1130*/  @!P0 BRA `(.L_x_15) ;  /* 0x00000000001c8947 */ /* 0x000fea0003800000 */
[----:B0-----:R-:W0:Y:S02]  /*1140*/  LDC.64 R4, c[0x0][0x5a0] ;  /* 0x00016800ff047b82 */ /* 0x001e240000000a00 */
[----:B0-----:R-:W2:Y:S02]  /*1150*/  LDG.E.64 R4, desc[UR36][R4.64] ;  /* 0x0000002404047981 */ /* 0x001ea4000c1e1b00 */
[----:B--2---:R-:W-:-:S04]  /*1160*/  ISETP.NE.U32.AND P0, PT, R4, RZ, PT ;  /* 0x000000ff0400720c */ /* 0x004fc80003f05070 */
[----:B------:R-:W-:-:S13]  /*1170*/  ISETP.NE.AND.EX P0, PT, R5, RZ, PT, P0 ;  /* 0x000000ff0500720c */ /* 0x000fda0003f05300 */
[----:B------:R-:W-:Y:S05]  /*1180*/  @!P0 BRA `(.L_x_15) ;  /* 0x0000000000088947 */ /* 0x000fea0003800000 */
[----:B-1----:R0:W5:Y:S01]  /*1190*/  LD.E R57, desc[UR36][R4.64] ;  /* 0x0000002404397980 */ /* 0x002162000c101900 */
[----:B------:R-:W-:Y:S05]  /*11a0*/  BRA `(.L_x_16) ;  /* 0x0000000000247947 */ /* 0x000fea0003800000 */
.L_x_15:
[----:B------:R-:W-:Y:S02]  /*11b0*/  ULDC.64 UR4, c[0x0][0x590] ;  /* 0x0001640000047ab9 */ /* 0x000fe40000000a00 */
[----:B------:R-:W-:-:S04]  /*11c0*/  ISETP.NE.U32.AND P0, PT, RZ, UR4, PT ;  /* 0x00000004ff007c0c */ /* 0x000fc8000bf05070 */
[----:B------:R-:W-:-:S13]  /*11d0*/  ISETP.NE.AND.EX P0, PT, RZ, UR5, PT, P0 ;  /* 0x00000005ff007c0c */ /* 0x000fda000bf05300 */
[----:B------:R-:W-:Y:S05]  /*11e0*/  @!P0 BRA `(.L_x_17) ;  /* 0x00000000000c8947 */ /* 0x000fea0003800000 */
[----:B0-----:R-:W1:Y:S02]  /*11f0*/  LDC.64 R4, c[0x0][0x590] ;  /* 0x00016400ff047b82 */ /* 0x001e640000000a00 */
[----:B-1----:R1:W5:Y:S01]  /*1200*/  LDG.E R57, desc[UR36][R4.64] ;  /* 0x0000002404397981 */ /* 0x002362000c1e1900 */
[----:B------:R-:W-:Y:S05]  /*1210*/  BRA `(.L_x_16) ;  /* 0x0000000000087947 */ /* 0x000fea0003800000 */
.L_x_17:
[----:B------:R-:W-:Y:S02]  /*1220*/  ULDC UR4, c[0x0][0x584] ;  /* 0x0001610000047ab9 */ /* 0x000fe40000000800 */
[----:B-1----:R-:W-:-:S07]  /*1230*/  IMAD.U32 R57, RZ, RZ, UR4 ;  /* 0x00000004ff397e24 */ /* 0x002fce000f8e00ff */
.L_x_16:
[----:B------:R-:W-:-:S13]  /*1240*/  LOP3.LUT P0, RZ, R0, 0xff, RZ, 0xc0, !PT ;  /* 0x000000ff00ff7812 */ /* 0x000fda000780c0ff */
[----:B------:R-:W-:Y:S05]  /*1250*/  @!P0 EXIT ;  /* 0x000000000000894d */ /* 0x000fea0003800000 */
[----:B------:R-:W-:Y:S01]  /*1260*/  ULDC UR4, c[0x0][0x28c] ;  /* 0x0000a30000047ab9 */ /* 0x000fe20000000800 */
[----:B------:R-:W-:Y:S01]  /*1270*/  LOP3.LUT R58, R19, 0x1, RZ, 0xfc, !PT ;  /* 0x00000001133a7812 */ /* 0x000fe200078efcff */
[----:B------:R-:W-:Y:S01]  /*1280*/  UIADD3 UR4, UR4, 0x1f, URZ ;  /* 0x0000001f04047890 */ /* 0x000fe2000fffe03f */
[----:B------:R-:W-:Y:S01]  /*1290*/  UMOV UR38, URZ ;  /* 0x0000003f00267c82 */ /* 0x000fe20008000000 */
[----:B------:R-:W-:Y:S02]  /*12a0*/  UMOV UR39, URZ ;  /* 0x0000003f00277c82 */ /* 0x000fe40008000000 */
[----:B------:R-:W-:-:S04]  /*12b0*/  USHF.R.S32.HI UR5, URZ, 0x1f, UR4 ;  /* 0x0000001f3f057899 */ /* 0x000fc80008011404 */
[----:B------:R-:W-:-:S04]  /*12c0*/  ULEA.HI UR5, UR5, UR4, URZ, 0x5 ;  /* 0x0000000405057291 */ /* 0x000fc8000f8f283f */
[----:B------:R-:W-:-:S12]  /*12d0*/  USHF.R.S32.HI UR40, URZ, 0x5, UR5 ;  /* 0x000000053f287899 */ /* 0x000fd80008011405 */
.L_x_101:
[----:B------:R-:W-:Y:S01]  /*12e0*/  LOP3.LUT R0, R18, 0x80, RZ, 0xc0, !PT ;  /* 0x0000008012007812 */ /* 0x000fe200078ec0ff */
[----:B------:R-:W2:Y:S01]  /*12f0*/  S2UR UR7, SR_CgaCtaId ;  /* 0x00000000000779c3 */ /* 0x000ea20000008800 */
[----:B------:R-:W-:Y:S02]  /*1300*/  UMOV UR6, 0x400 ;  /* 0x0000040000067882 */ /* 0x000fe40000000000 */
[----:B------:R-:W-:-:S06]  /*1310*/  SHF.R.U32.HI R0, RZ, 0x7, R0 ;  /* 0x00000007ff007819 */ /* 0x000fcc0000011600 */
[----:B------:R-:W3:Y:S01]  /*1320*/  SHFL.IDX PT, R0, R0, RZ, 0x1f ;  /* 0x00001fff00007589 */ /* 0x000ee200000e0000 */
[----:B--2---:R-:W-:Y:S01]  /*1330*/  ULEA UR6, UR7, UR6, 0x18 ;  /* 0x0000000607067291 */ /* 0x004fe2000f8ec03f */
[----:B---3--:R-:W-:-:S13]  /*1340*/  R2UR UR4, R0 ;  /* 0x00000000000472ca */ /* 0x008fda00000e0000 */
[----:B------:R-:W-:-:S04]  /*1350*/  ULEA.HI UR5, UR4, UR4, URZ, 0x1 ;  /* 0x0000000404057291 */ /* 0x000fc8000f8f083f */
[----:B------:R-:W-:-:S04]  /*1360*/  ULOP3.LUT UR5, UR5, 0x7fffe, URZ, 0xc0, !UPT ;  /* 0x0007fffe05057892 */ /* 0x000fc8000f8ec03f */
[----:B------:R-:W-:-:S03]  /*1370*/  UIADD3 UR5, UR4, -UR5, URZ ;  /* 0x8000000504057290 */ /* 0x000fc6000fffe03f */
[----:B------:R-:W-:Y:S01]  /*1380*/  ULDC UR4, c[0x0][0x28c] ;  /* 0x0000a30000047ab9 */ /* 0x000fe20000000800 */
[----:B------:R-:W-:Y:S01]  /*1390*/  ULEA UR5, UR5, UR6, 0xd ;  /* 0x0000000605057291 */ /* 0x000fe2000f8e683f */
[----:B------:R-:W-:-:S03]  /*13a0*/  ISETP.LT.AND P0, PT, RZ, UR4, PT ;  /* 0x00000004ff007c0c */ /* 0x000fc6000bf01270 */
[----:B------:R-:W-:-:S04]  /*13b0*/  UIADD3 UR5, UR5, 0x180, URZ ;  /* 0x0000018005057890 */ /* 0x000fc8000fffe03f */
[----:B------:R-:W-:-:S04]  /*13c0*/  USHF.R.U32.HI UR5, URZ, 0x4, UR5 ;  /* 0x000000043f057899 */ /* 0x000fc80008011605 */
[----:B------:R-:W-:Y:S02]  /*13d0*/  ULOP3.LUT UR41, UR5, 0x3fff, URZ, 0xc0, !UPT ;  /* 0x00003fff05297892 */ /* 0x000fe4000f8ec03f */
[----:B01--45:R-:W-:Y:S10]  /*13e0*/  @P0 BRA `(.L_x_18) ;  /* 0x0000000000400947 */ /* 0x033ff40003800000 */
[----:B------:R-:W-:Y:S01]  /*13f0*/  MOV R0, 0x0 ;  /* 0x0000000000007802 */ /* 0x000fe20000000f00 */
[----:B------:R-:W-:Y:S01]  /*1400*/  ULDC.64 UR4, c[0x4][0x68] ;  /* 0x01001a0000047ab9 */ /* 0x000fe20000000a00 */
[----:B------:R-:W-:Y:S01]  /*1410*/  ULDC.64 UR6, c[0x4][0x8] ;  /* 0x0100020000067ab9 */ /* 0x000fe20000000a00 */
[----:B01----:R-:W-:Y:S01]  /*1420*/  IMAD.U32 R4, RZ, RZ, UR4 ;  /* 0x00000004ff047e24 */ /* 0x003fe2000f8e00ff */
[----:B------:R0:W1:Y:S01]  /*1430*/  LDC.64 R14, c[0x4][R0] ;  /* 0x01000000000e7b82 */ /* 0x0000620000000a00 */
[----:B------:R-:W-:Y:S01]  /*1440*/  IMAD.U32 R5, RZ, RZ, UR5 ;  /* 0x00000005ff057e24 */ /* 0x000fe2000f8e00ff */
[----:B------:R-:W-:Y:S01]  /*1450*/  ULDC.64 UR4, c[0x4][0x70] ;  /* 0x01001c0000047ab9 */ /* 0x000fe20000000a00 */
[----:B------:R-:W-:Y:S02]  /*1460*/  IMAD.U32 R10, RZ, RZ, UR6 ;  /* 0x00000006ff0a7e24 */ /* 0x000fe4000f8e00ff */
[----:B------:R-:W-:Y:S02]  /*1470*/  IMAD.U32 R6, RZ, RZ, UR4 ;  /* 0x00000004ff067e24 */ /* 0x000fe4000f8e00ff */
[----:B------:R-:W-:-:S02]  /*1480*/  IMAD.U32 R7, RZ, RZ, UR5 ;  /* 0x00000005ff077e24 */ /* 0x000fc4000f8e00ff */
[----:B------:R-:W-:Y:S02]  /*1490*/  IMAD.U32 R11, RZ, RZ, UR7 ;  /* 0x00000007ff0b7e24 */ /* 0x000fe4000f8e00ff */
[----:B------:R-:W-:Y:S02]  /*14a0*/  IMAD.MOV.U32 R8, RZ, RZ, 0x1e1 ;  /* 0x000001e1ff087424 */ /* 0x000fe400078e00ff */
[----:B------:R-:W-:Y:S02]  /*14b0*/  IMAD.MOV.U32 R12, RZ, RZ, 0x1 ;  /* 0x00000001ff0c7424 */ /* 0x000fe400078e00ff */
[----:B0-----:R-:W-:-:S07]  /*14c0*/  IMAD.MOV.U32 R13, RZ, RZ, RZ ;  /* 0x000000ffff0d7224 */ /* 0x001fce00078e00ff */
[----:B------:R-:W-:-:S07]  /*14d0*/  LEPC R20, `(.L_x_18) ;  /* 0x000000001014794e */ /* 0x000fce0000000000 */
[----:B-1---5:R-:W-:Y:S05]  /*14e0*/  CALL.ABS.NOINC R14 ;  /* 0x000000000e007343 */ /* 0x022fea0003c00000 */
.L_x_18:
[----:B------:R-:W-:-:S13]  /*14f0*/  ISETP.NE.AND P0, PT, R58, 0x3, PT ;  /* 0x000000033a00780c */ /* 0x000fda0003f05270 */
[----:B------:R-:W-:Y:S05]  /*1500*/  @!P0 BRA `(.L_x_19) ;  /* 0x0000000000048947 */ /* 0x000fea0003800000 */
[----:B------:R-:W-:Y:S01]  /*1510*/  BPT.TRAP 0x1 ;  /* 0x000000040000795c */ /* 0x000fe20000300000 */
.L_x_19:
[----:B------:R-:W2:Y:S01]  /*1520*/  S2UR UR5, SR_CgaCtaId ;  /* 0x00000000000579c3 */ /* 0x000ea20000008800 */
[----:B------:R-:W-:Y:S01]  /*1530*/  UMOV UR4, 0x400 ;  /* 0x0000040000047882 */ /* 0x000fe20000000000 */
[----:B------:R-:W-:Y:S02]  /*1540*/  IMAD.U32 R0, RZ, RZ, UR38 ;  /* 0x00000026ff007e24 */ /* 0x000fe4000f8e00ff */
[----:B------:R-:W-:-:S03]  /*1550*/  IMAD.U32 R3, RZ, RZ, UR39 ;  /* 0x00000027ff037e24 */ /* 0x000fc6000f8e00ff */
[----:B------:R-:W-:Y:S01]  /*1560*/  SHF.L.U32 R0, R0, 0x1f, RZ ;  /* 0x0000001f00007819 */ /* 0x000fe200000006ff */
[----:B--2---:R-:W-:-:S06]  /*1570*/  ULEA UR4, UR5, UR4, 0x18 ;  /* 0x0000000405047291 */ /* 0x004fcc000f8ec03f */
[----:B------:R-:W-:-:S04]  /*1580*/  IMAD.U32 R6, RZ, RZ, UR4 ;  /* 0x00000004ff067e24 */ /* 0x000fc8000f8e00ff */
[----:B------:R-:W-:-:S04]  /*1590*/  IMAD R3, R3, 0x8, R6 ;  /* 0x0000000803037824 */ /* 0x000fc800078e0206 */
[----:B------:R2:W3:Y:S01]  /*15a0*/  SYNCS.PHASECHK.TRANS64.TRYWAIT P1, [R3+URZ], R0 ;  /* 0x00000000030075a7 */ /* 0x0004e2000802017f */
[----:B------:R-:W-:Y:S05]  /*15b0*/  @!P0 BRA `(.L_x_20) ;  /* 0x0000000000048947 */ /* 0x000fea0003800000 */
[----:B------:R-:W-:Y:S01]  /*15c0*/  BPT.TRAP 0x1 ;  /* 0x000000040000795c */ /* 0x000fe20000300000 */
.L_x_20:
[----:B---3--:R-:W-:Y:S05]  /*15d0*/  @P1 BRA `(.L_x_21) ;  /* 0x0000000000081947 */ /* 0x008fea0003800000 */
[----:B------:R-:W3:Y:S02]  /*15e0*/  SYNCS.PHASECHK.TRANS64.TRYWAIT P1, [R3+URZ], R0 ;  /* 0x00000000030075a7 */ /* 0x000ee4000802017f */
[----:B---3--:R-:W-:Y:S05]  /*15f0*/  @!P1 BRA `(.L_x_22) ;  /* 0x0000004c00889947 */ /* 0x008fea0003800000 */
.L_x_21:
[----:B------:R-:W-:-:S04]  /*1600*/  UISETP.LT.AND UP0, UPT, UR40, 0x1, UPT ;  /* 0x000000012800788c */ /* 0x000fc8000bf01270 */
[----:B------:R-:W-:-:S06]  /*1610*/  USEL UR4, UR40, 0x1, UP0 ;  /* 0x0000000128047887 */ /* 0x000fcc0008000000 */
[----:B--23--:R-:W-:Y:S01]  /*1620*/  IMAD.U32 R0, RZ, RZ, UR4 ;  /* 0x00000004ff007e24 */ /* 0x00cfe2000f8e00ff */
[----:B------:R-:W-:Y:S05]  /*1630*/  WARPSYNC.ALL ;  /* 0x0000000000007948 */ /* 0x000fea0003800000 */
[----:B------:R-:W-:-:S04]  /*1640*/  IADD3 R0, -R0, UR40, RZ ;  /* 0x0000002800007c10 */ /* 0x000fc8000fffe1ff */
[----:B------:R-:W-:Y:S02]  /*1650*/  ISETP.GE.AND P1, PT, R0, 0x1, PT ;  /* 0x000000010000780c */ /* 0x000fe40003f26270 */
[----:B------:R-:W-:Y:S01]  /*1660*/  R2UR UR4, R6 ;  /* 0x00000000060472ca */ /* 0x000fe200000e0000 */
[----:B------:R-:W-:Y:S01]  /*1670*/  WARPGROUP.ARRIVE ;  /* 0x00000000000079c5 */ /* 0x000fe20000000000 */
[----:B------:R-:W-:Y:S01]  /*1680*/  UMOV UR9, 0x40000040 ;  /* 0x4000004000097882 */ /* 0x000fe20000000000 */
[----:B------:R-:W-:-:S10]  /*1690*/  UMOV UR11, 0x40000040 ;  /* 0x40000040000b7882 */ /* 0x000fd40000000000 */
[----:B------:R-:W-:-:S04]  /*16a0*/  UIADD3 UR4, UR4, 0x24180, URZ ;  /* 0x0002418004047890 */ /* 0x000fc8000fffe03f */
[----:B------:R-:W-:-:S04]  /*16b0*/  USHF.R.U32.HI UR4, URZ, 0x4, UR4 ;  /* 0x000000043f047899 */ /* 0x000fc80008011604 */
[----:B------:R-:W-:Y:S02]  /*16c0*/  ULOP3.LUT UR5, UR4, 0x3fff, URZ, 0xc0, !UPT ;  /* 0x00003fff04057892 */ /* 0x000fe4000f8ec03f */
[----:B------:R-:W-:Y:S02]  /*16d0*/  ULOP3.LUT UR4, UR41, 0x10000, URZ, 0xfc, !UPT ;  /* 0x0001000029047892 */ /* 0x000fe4000f8efc3f */
[----:B------:R-:W-:Y:S02]  /*16e0*/  ULOP3.LUT UR5, UR5, 0x10000, URZ, 0xfc, !UPT ;  /* 0x0001000005057892 */ /* 0x000fe4000f8efc3f */
[----:B------:R-:W-:Y:S02]  /*16f0*/  ULEA UR6, UR39, UR4, 0xa ;  /* 0x0000000427067291 */ /* 0x000fe4000f8e503f */
[----:B------:R-:W-:-:S05]  /*1700*/  ULEA UR7, UR39, UR5, 0x9 ;  /* 0x0000000527077291 */ /* 0x000fca000f8e483f */
[----:B------:R-:W-:Y:S02]  /*1710*/  UMOV UR8, UR6 ;  /* 0x0000000600087c82 */ /* 0x000fe40008000000 */
[----:B------:R-:W-:Y:S02]  /*1720*/  UMOV UR10, UR7 ;  /* 0x00000007000a7c82 */ /* 0x000fe40008000000 */
[----:B------:R-:W-:Y:S01]  /*1730*/  HGMMA.64x64x8.F32.TF32 R24, gdesc[UR8], RZ, !UPT, gsb0 ;  /* 0x04e00000081879f0 */ /* 0x000fe2000c0028ff */
[----:B------:R-:W-:Y:S02]  /*1740*/  UIADD3 UR8, UR6, 0x2, URZ ;  /* 0x0000000206087890 */ /* 0x000fe4000fffe03f */
[----:B------:R-:W-:Y:S01]  /*1750*/  UIADD3 UR10, UR7, 0x2, URZ ;  /* 0x00000002070a7890 */ /* 0x000fe2000fffe03f */
[----:B------:R-:W-:Y:S01]  /*1760*/  UMOV UR9, 0x40000040 ;  /* 0x4000004000097882 */ /* 0x000fe20000000000 */
[----:B------:R-:W-:Y:S01]  /*1770*/  UMOV UR11, 0x40000040 ;  /* 0x40000040000b7882 */ /* 0x000fe20000000000 */
[----:B------:R-:W-:-:S02]  /*1780*/  WARPGROUP.DEPBAR.LE gsb0, 0x0 ;  /* 0x00008000000079c5 */ /* 0x000fc40000010000 */
[----:B------:R-:W-:-:S06]  /*1790*/  WARPGROUP.ARRIVE ;  /* 0x00000000000079c5 */ /* 0x000fcc0000000000 */
[----:B------:R-:W-:Y:S01]  /*17a0*/  HGMMA.64x64x8.F32.TF32 R24, gdesc[UR8], R24, gsb0 ;  /* 0x04e00000081879f0 */ /* 0x000fe20008002818 */
[----:B------:R-:W-:Y:S02]  /*17b0*/  UIADD3 UR8, UR6, 0x4, URZ ;  /* 0x0000000406087890 */ /* 0x000fe4000fffe03f */
[----:B------:R-:W-:Y:S01]  /*17c0*/  UIADD3 UR10, UR7, 0x4, URZ ;  /* 0x00000004070a7890 */ /* 0x000fe2000fffe03f */
[----:B------:R-:W-:Y:S01]  /*17d0*/  UMOV UR9, 0x40000040 ;  /* 0x4000004000097882 */ /* 0x000fe20000000000 */
[----:B------:R-:W-:Y:S01]  /*17e0*/  UMOV UR11, 0x40000040 ;  /* 0x40000040000b7882 */ /* 0x000fe20000000000 */
[----:B------:R-:W-:Y:S02]  /*17f0*/  WARPGROUP.DEPBAR.LE gsb0, 0x0 ;  /* 0x00008000000079c5 */ /* 0x000fe40000010000 */
        /* <DEDUP_REMOVED lines=8> */
[----:B------:R-:W-:Y:S03]  /*1880*/  HGMMA.64x64x8.F32.TF32 R24, gdesc[UR8], R24, gsb0 ;  /* 0x04e00000081879f0 */ /* 0x000fe60008002818 */
[----:B------:R-:W-:Y:S02]  /*1890*/  WARPGROUP.DEPBAR.LE gsb0, 0x0 ;  /* 0x00008000000079c5 */ /* 0x000fe40000010000 */
[----:B------:R-:W-:Y:S05]  /*18a0*/  @!P1 BRA `(.L_x_23) ;  /* 0x0000000400249947 */ /* 0x000fea0003800000 */
[----:B------:R-:W-:Y:S02]  /*18b0*/  UIADD3 UR6, UR39, 0x1, URZ ;  /* 0x0000000127067890 */ /* 0x000fe4000fffe03f */
[----:B------:R-:W-:Y:S02]  /*18c0*/  IMAD.U32 R3, RZ, RZ, UR39 ;  /* 0x00000027ff037e24 */ /* 0x000fe4000f8e00ff */
[----:B------:R-:W-:-:S04]  /*18d0*/  UISETP.NE.AND UP0, UPT, UR6, 0x9, UPT ;  /* 0x000000090600788c */ /* 0x000fc8000bf05270 */
[----:B------:R-:W-:Y:S02]  /*18e0*/  USEL UR7, URZ, 0x1, UP0 ;  /* 0x000000013f077887 */ /* 0x000fe40008000000 */
[----:B------:R-:W-:Y:S02]  /*18f0*/  USEL UR6, UR6, URZ, UP0 ;  /* 0x0000003f06067287 */ /* 0x000fe40008000000 */
[----:B------:R-:W-:-:S06]  /*1900*/  ULOP3.LUT UR7, UR38, UR7, URZ, 0x3c, !UPT ;  /* 0x0000000726077292 */ /* 0x000fcc000f8e3c3f */
[----:B------:R-:W-:-:S07]  /*1910*/  IMAD.U32 R7, RZ, RZ, UR7 ;  /* 0x00000007ff077e24 */ /* 0x000fce000f8e00ff */
.L_x_30:
[----:B------:R-:W-:Y:S05]  /*1920*/  @!P0 BRA `(.L_x_24) ;  /* 0x0000000000048947 */ /* 0x000fea0003800000 */
[----:B------:R-:W-:Y:S01]  /*1930*/  BPT.TRAP 0x1 ;  /* 0x000000040000795c */ /* 0x000fe20000300000 */
.L_x_24:
[----:B------:R-:W2:Y:S01]  /*1940*/  S2UR UR8, SR_CgaCtaId ;  /* 0x00000000000879c3 */ /* 0x000ea20000008800 */
[----:B------:R-:W-:Y:S01]  /*1950*/  UMOV UR7, 0x400 ;  /* 0x0000040000077882 */ /* 0x000fe20000000000 */
[----:B01----:R-:W-:Y:S01]  /*1960*/  IMAD.U32 R5, RZ, RZ, UR6 ;  /* 0x00000006ff057e24 */ /* 0x003fe2000f8e00ff */
[----:B------:R-:W-:Y:S01]  /*1970*/  SHF.L.U32 R4, R7, 0x1f, RZ ;  /* 0x0000001f07047819 */ /* 0x000fe200000006ff */
[----:B--2---:R-:W-:-:S06]  /*1980*/  ULEA UR7, UR8, UR7, 0x18 ;  /* 0x0000000708077291 */ /* 0x004fcc000f8ec03f */
[----:B------:R-:W-:-:S04]  /*1990*/  IMAD.U32 R6, RZ, RZ, UR7 ;  /* 0x00000007ff067e24 */ /* 0x000fc8000f8e00ff */
[----:B------:R-:W-:-:S04]  /*19a0*/  IMAD R5, R5, 0x8, R6 ;  /* 0x0000000805057824 */ /* 0x000fc800078e0206 */
[----:B------:R0:W1:Y:S01]  /*19b0*/  SYNCS.PHASECHK.TRANS64.TRYWAIT P1, [R5+URZ], R4 ;  /* 0x00000004050075a7 */ /* 0x000062000802017f */
[----:B------:R-:W-:Y:S05]  /*19c0*/  @!P0 BRA `(.L_x_25) ;  /* 0x0000000000048947 */ /* 0x000fea0003800000 */
[----:B------:R-:W-:Y:S01]  /*19d0*/  BPT.TRAP 0x1 ;  /* 0x000000040000795c */ /* 0x000fe20000300000 */
.L_x_25:
[----:B-1----:R-:W-:Y:S05]  /*19e0*/  @P1 BRA `(.L_x_26) ;  /* 0x0000000000081947 */ /* 0x002fea0003800000 */
[----:B------:R-:W1:Y:S02]  /*19f0*/  SYNCS.PHASECHK.TRANS64.TRYWAIT P1, [R5+URZ], R4 ;  /* 0x00000004050075a7 */ /* 0x000e64000802017f */
[----:B-1----:R-:W-:Y:S05]  /*1a00*/  @!P1 BRA `(.L_x_27) ;  /* 0x0000004800989947 */ /* 0x002fea0003800000 */
.L_x_26:
[----:B------:R-:W-:Y:S01]  /*1a10*/  ULEA UR7, UR6, UR4, 0xa ;  /* 0x0000000406077291 */ /* 0x000fe2000f8e503f */
[----:B------:R-:W-:Y:S01]  /*1a20*/  WARPGROUP.ARRIVE ;  /* 0x00000000000079c5 */ /* 0x000fe20000000000 */
[----:B------:R-:W-:Y:S01]  /*1a30*/  ULEA UR12, UR6, UR5, 0x9 ;  /* 0x00000005060c7291 */ /* 0x000fe2000f8e483f */
[----:B------:R-:W-:Y:S01]  /*1a40*/  UMOV UR9, 0x40000040 ;  /* 0x4000004000097882 */ /* 0x000fe20000000000 */
[----:B------:R-:W-:-:S03]  /*1a50*/  UMOV UR11, 0x40000040 ;  /* 0x40000040000b7882 */ /* 0x000fc60000000000 */
[----:B------:R-:W-:Y:S02]  /*1a60*/  UMOV UR8, UR7 ;  /* 0x0000000700087c82 */ /* 0x000fe40008000000 */
[----:B------:R-:W-:Y:S02]  /*1a70*/  UMOV UR10, UR12 ;  /* 0x0000000c000a7c82 */ /* 0x000fe40008000000 */
[----:B------:R-:W-:Y:S01]  /*1a80*/  HGMMA.64x64x8.F32.TF32 R24, gdesc[UR8], R24, gsb0 ;  /* 0x04e00000081879f0 */ /* 0x000fe20008002818 */
        /* <DEDUP_REMOVED lines=23> */
[----:B------:R-:W-:Y:S01]  /*1c00*/  BPT.TRAP 0x1 ;  /* 0x000000040000795c */ /* 0x000fe20000300000 */
.L_x_28:
[----:B------:R-:W-:-:S13]  /*1c10*/  ISETP.NE.AND P1, PT, R23, RZ, PT ;  /* 0x000000ff1700720c */ /* 0x000fda0003f25270 */
[----:B01----:R-:W-:-:S04]  /*1c20*/  @P1 IMAD R4, R3, 0x8, R6 ;  /* 0x0000000803041824 */ /* 0x003fc800078e0206 */
[----:B------:R-:W-:-:S05]  /*1c30*/  @P1 VIADD R5, R4, 0x48 ;  /* 0x0000004804051836 */ /* 0x000fca0000000000 */
[----:B------:R-:W-:-:S04]  /*1c40*/  @P1 PRMT R5, R22, 0x654, R5 ;  /* 0x0000065416051816 */ /* 0x000fc80000000005 */
[----:B------:R0:W-:Y:S01]  /*1c50*/  @P1 SYNCS.ARRIVE.TRANS64.RED.A1T0 RZ, [R5+URZ], RZ ;  /* 0x000000ff05ff19a7 */ /* 0x0001e2000810043f */
[----:B------:R-:W-:-:S13]  /*1c60*/  ISETP.GT.U32.AND P1, PT, R19, 0x1, PT ;  /* 0x000000011300780c */ /* 0x000fda0003f24070 */
[----:B0-----:R-:W-:Y:S05]  /*1c70*/  @P1 BRA `(.L_x_29) ;  /* 0x0000000000041947 */ /* 0x001fea0003800000 */
[----:B------:R-:W-:Y:S01]  /*1c80*/  BPT.TRAP 0x1 ;  /* 0x000000040000795c */ /* 0x000fe20000300000 */
.L_x_29:
[----:B------:R-:W-:Y:S01]  /*1c90*/  UIADD3 UR6, UR6, 0x1, URZ ;  /* 0x0000000106067890 */ /* 0x000fe2000fffe03f */
[C---:B------:R-:W-:Y:S01]  /*1ca0*/  ISETP.GT.AND P2, PT, R0.reuse, 0x1, PT ;  /* 0x000000010000780c */ /* 0x040fe20003f44270 */
[----:B------:R-:W-:Y:S02]  /*1cb0*/  VIADD R3, R3, 0x1 ;  /* 0x0000000103037836 */ /* 0x000fe40000000000 */
[----:B------:R-:W-:Y:S01]  /*1cc0*/  UISETP.NE.AND UP0, UPT, UR6, 0x9, UPT ;  /* 0x000000090600788c */ /* 0x000fe2000bf05270 */
[----:B------:R-:W-:Y:S02]  /*1cd0*/  VIADD R0, R0, 0xffffffff ;  /* 0xffffffff00007836 */ /* 0x000fe40000000000 */
[C---:B------:R-:W-:Y:S01]  /*1ce0*/  ISETP.NE.AND P1, PT, R3.reuse, 0x9, PT ;  /* 0x000000090300780c */ /* 0x040fe20003f25270 */
[----:B------:R-:W-:Y:S02]  /*1cf0*/  USEL UR7, URZ, 0x1, UP0 ;  /* 0x000000013f077887 */ /* 0x000fe40008000000 */
[----:B------:R-:W-:Y:S01]  /*1d00*/  USEL UR6, UR6, URZ, UP0 ;  /* 0x0000003f06067287 */ /* 0x000fe20008000000 */
[----:B------:R-:W-:-:S03]  /*1d10*/  SEL R3, R3, RZ, P1 ;  /* 0x000000ff03037207 */ /* 0x000fc60000800000 */
[----:B------:R-:W-:Y:S01]  /*1d20*/  LOP3.LUT R7, R7, UR7, RZ, 0x3c, !PT ;  /* 0x0000000707077c12 */ /* 0x000fe2000f8e3cff */
[----:B------:R-:W-:Y:S07]  /*1d30*/  @P2 BRA `(.L_x_30) ;  /* 0xfffffff800f82947 */ /* 0x000fee000383ffff */
.L_x_23:
[----:B------:R-:W2:Y:S02]  /*1d40*/  LDC R0, c[0x0][0x28c] ;  /* 0x0000a300ff007b82 */ /* 0x000ea40000000800 */
[----:B--2---:R-:W-:-:S13]  /*1d50*/  ISETP.GE.AND P1, PT, R0, 0x1, PT ;  /* 0x000000010000780c */ /* 0x004fda0003f26270 */
[----:B------:R-:W-:Y:S05]  /*1d60*/  @!P1 BRA `(.L_x_31) ;  /* 0x0000000000509947 */ /* 0x000fea0003800000 */
[----:B------:R-:W-:Y:S05]  /*1d70*/  @!P0 BRA `(.L_x_32) ;  /* 0x0000000000048947 */ /* 0x000fea0003800000 */
[----:B------:R-:W-:Y:S01]  /*1d80*/  BPT.TRAP 0x1 ;  /* 0x000000040000795c */ /* 0x000fe20000300000 */
.L_x_32:
[----:B------:R-:W-:Y:S01]  /*1d90*/  ISETP.NE.AND P0, PT, R23, RZ, PT ;  /* 0x000000ff1700720c */ /* 0x000fe20003f05270 */
[----:B------:R-:W-:Y:S01]  /*1da0*/  BSSY B0, `(.L_x_33) ;  /* 0x000000e000007945 */ /* 0x000fe20003800000 */
[----:B------:R-:W-:-:S11]  /*1db0*/  ISETP.GT.U32.AND P1, PT, R19, 0x1, PT ;  /* 0x000000011300780c */ /* 0x000fd60003f24070 */
[----:B------:R-:W-:Y:S05]  /*1dc0*/  @!P0 BRA `(.L_x_34) ;  /* 0x00000000002c8947 */ /* 0x000fea0003800000 */
[----:B------:R-:W-:-:S04]  /*1dd0*/  UISETP.LT.AND UP0, UPT, UR40, 0x1, UPT ;  /* 0x000000012800788c */ /* 0x000fc8000bf01270 */
[----:B------:R-:W-:-:S04]  /*1de0*/  USEL UR6, UR40, 0x1, UP0 ;  /* 0x0000000128067887 */ /* 0x000fc80008000000 */
[----:B------:R-:W-:-:S04]  /*1df0*/  UIADD3 UR6, UR39, UR40, -UR6 ;  /* 0x0000002827067290 */ /* 0x000fc8000fffe806 */
[----:B------:R-:W-:-:S04]  /*1e00*/  UIMAD.WIDE.U32 UR4, UR6, 0x38e38e39, URZ ;  /* 0x38e38e39060478a5 */ /* 0x000fc8000f8e003f */
[----:B------:R-:W-:-:S04]  /*1e10*/  USHF.R.U32.HI UR4, URZ, 0x1, UR5 ;  /* 0x000000013f047899 */ /* 0x000fc80008011605 */
[----:B------:R-:W-:-:S06]  /*1e20*/  UIMAD UR6, UR4, -0x9, UR6 ;  /* 0xfffffff7040678a4 */ /* 0x000fcc000f8e0206 */
[----:B------:R-:W-:-:S04]  /*1e30*/  IMAD.U32 R3, RZ, RZ, UR6 ;  /* 0x00000006ff037e24 */ /* 0x000fc8000f8e00ff */
[----:B------:R-:W-:-:S04]  /*1e40*/  IMAD R0, R3, 0x8, R6 ;  /* 0x0000000803007824 */ /* 0x000fc800078e0206 */
[----:B------:R-:W-:-:S05]  /*1e50*/  VIADD R3, R0, 0x48 ;  /* 0x0000004800037836 */ /* 0x000fca0000000000 */
[----:B------:R-:W-:-:S04]  /*1e60*/  PRMT R3, R22, 0x654, R3 ;  /* 0x0000065416037816 */ /* 0x000fc80000000003 */
[----:B------:R2:W-:Y:S03]  /*1e70*/  SYNCS.ARRIVE.TRANS64.RED.A1T0 RZ, [R3+URZ], RZ ;  /* 0x000000ff03ff79a7 */ /* 0x0005e6000810043f */
.L_x_34:
[----:B------:R-:W-:Y:S05]  /*1e80*/  BSYNC B0 ;  /* 0x0000000000007941 */ /* 0x000fea0003800000 */
.L_x_33:
[----:B------:R-:W-:Y:S05]  /*1e90*/  @P1 BRA `(.L_x_31) ;  /* 0x0000000000041947 */ /* 0x000fea0003800000 */
[----:B------:R-:W-:Y:S01]  /*1ea0*/  BPT.TRAP 0x1 ;  /* 0x000000040000795c */ /* 0x000fe20000300000 */
.L_x_31:
[----:B------:R-:W3:Y:S01]  /*1eb0*/  LDC R6, c[0x0][0x288] ;  /* 0x0000a200ff067b82 */ /* 0x000ee20000000800 */
[--C-:B------:R-:W-:Y:S01]  /*1ec0*/  SHF.R.U32.HI R0, RZ, 0x2, R18.reuse ;  /* 0x00000002ff007819 */ /* 0x100fe20000011612 */
[----:B------:R-:W-:Y:S01]  /*1ed0*/  IMAD.SHL.U32 R61, R61, 0x40, RZ ;  /* 0x000000403d3d7824 */ /* 0x000fe200078e00ff */
[----:B01----:R-:W-:Y:S01]  /*1ee0*/  SHF.R.U32.HI R5, RZ, 0x7, R18 ;  /* 0x00000007ff057819 */ /* 0x003fe20000011612 */
[----:B------:R-:W-:Y:S01]  /*1ef0*/  UIADD3 UR39, UR40, UR39, URZ ;  /* 0x0000002728277290 */ /* 0x000fe2000fffe03f */
[----:B--2---:R-:W-:Y:S01]  /*1f00*/  LOP3.LUT R3, R0, 0x7, RZ, 0xc0, !PT ;  /* 0x0000000700037812 */ /* 0x004fe200078ec0ff */
[C---:B------:R-:W-:Y:S01]  /*1f10*/  IMAD.SHL.U32 R10, R18.reuse, 0x2, RZ ;  /* 0x00000002120a7824 */ /* 0x040fe200078e00ff */
[----:B------:R-:W-:Y:S01]  /*1f20*/  LOP3.LUT R0, R5, 0x1, RZ, 0xc0, !PT ;  /* 0x0000000105007812 */ /* 0x000fe200078ec0ff */
[----:B------:R-:W-:Y:S01]  /*1f30*/  UISETP.GT.U32.AND UP0, UPT, UR39, 0x8, UPT ;  /* 0x000000082700788c */ /* 0x000fe2000bf04070 */
[C---:B------:R-:W-:Y:S01]  /*1f40*/  LOP3.LUT R5, R18.reuse, 0x3, RZ, 0xc0, !PT ;  /* 0x0000000312057812 */ /* 0x040fe200078ec0ff */
[----:B------:R-:W-:Y:S01]  /*1f50*/  ULDC UR7, c[0x0][0x284] ;  /* 0x0000a10000077ab9 */ /* 0x000fe20000000800 */
[----:B------:R-:W-:Y:S01]  /*1f60*/  LOP3.LUT R4, R18, 0x60, RZ, 0xc0, !PT ;  /* 0x0000006012047812 */ /* 0x000fe200078ec0ff */
[----:B------:R-:W-:Y:S01]  /*1f70*/  IMAD.SHL.U32 R8, R0, 0x40, RZ ;  /* 0x0000004000087824 */ /* 0x000fe200078e00ff */
[----:B------:R-:W-:Y:S01]  /*1f80*/  UISETP.LT.U32.AND UP0, UPT, UR40, 0x9, UP0 ;  /* 0x000000092800788c */ /* 0x000fe20008701070 */
[----:B------:R-:W-:Y:S01]  /*1f90*/  SHF.R.S32.HI R15, RZ, 0x1f, R59 ;  /* 0x0000001fff0f7819 */ /* 0x000fe2000001143b */
[----:B------:R-:W-:Y:S01]  /*1fa0*/  UISETP.GE.U32.AND UP1, UPT, UR40, 0x9, UPT ;  /* 0x000000092800788c */ /* 0x000fe2000bf26070 */
[----:B------:R-:W-:Y:S01]  /*1fb0*/  SHF.R.U32.HI R4, RZ, 0x1, R4 ;  /* 0x00000001ff047819 */ /* 0x000fe20000011604 */
[----:B------:R-:W-:Y:S01]  /*1fc0*/  ULDC.64 UR8, c[0x0][0x5d0] ;  /* 0x0001740000087ab9 */ /* 0x000fe20000000a00 */
[C---:B------:R-:W-:Y:S01]  /*1fd0*/  LOP3.LUT R10, R61.reuse, 0x6, R10, 0xf8, !PT ;  /* 0x000000063d0a7812 */ /* 0x040fe200078ef80a */
[----:B------:R-:W-:Y:S01]  /*1fe0*/  UIMAD.WIDE.U32 UR4, UR39, 0x38e38e39, URZ ;  /* 0x38e38e39270478a5 */ /* 0x000fe2000f8e003f */
[--C-:B------:R-:W-:Y:S01]  /*1ff0*/  IADD3 R7, RZ, -R4, -R3.reuse ;  /* 0x80000004ff077210 */ /* 0x100fe20007ffe803 */
[----:B------:R-:W-:Y:S01]  /*2000*/  USEL UR6, URZ, 0x1, !UP0 ;  /* 0x000000013f067887 */ /* 0x000fe2000c000000 */
[----:B------:R-:W-:Y:S01]  /*2010*/  LOP3.LUT R3, R8, 0x40, R3, 0xe2, !PT ;  /* 0x0000004008037812 */ /* 0x000fe200078ee203 */
[C---:B------:R-:W-:Y:S01]  /*2020*/  IMAD.WIDE R8, R60.reuse, 0x80, RZ ;  /* 0x000000803c087825 */ /* 0x040fe200078e02ff */
[----:B---3--:R-:W-:Y:S01]  /*2030*/  ISETP.GE.AND P0, PT, R61, R6, PT ;  /* 0x000000063d00720c */ /* 0x008fe20003f06270 */
[----:B------:R-:W-:Y:S01]  /*2040*/  USHF.R.U32.HI UR4, URZ, 0x1, UR5 ;  /* 0x000000013f047899 */ /* 0x000fe20008011605 */
[----:B------:R-:W-:Y:S01]  /*2050*/  SHF.R.S32.HI R11, RZ, 0x1f, R10 ;  /* 0x0000001fff0b7819 */ /* 0x000fe2000001140a */
[----:B------:R-:W-:Y:S01]  /*2060*/  IMAD R12, R5, -0x2, R6 ;  /* 0xfffffffe050c7824 */ /* 0x000fe200078e0206 */
[----:B------:R-:W-:Y:S01]  /*2070*/  ULOP3.LUT UR38, UR38, UR6, URZ, 0x3c, !UPT ;  /* 0x0000000626267292 */ /* 0x000fe2000f8e3c3f */
[----:B------:R-:W-:Y:S01]  /*2080*/  IMAD.SHL.U32 R5, R60, 0x80, RZ ;  /* 0x000000803c057824 */ /* 0x000fe200078e00ff */
[----:B------:R-:W-:Y:S01]  /*2090*/  LOP3.LUT R73, R8, R3, R4, 0xfe, !PT ;  /* 0x0000000308497212 */ /* 0x000fe200078efe04 */
[----:B------:R-:W-:Y:S01]  /*20a0*/  IMAD R6, R15, UR8, RZ ;  /* 0x000000080f067c24 */ /* 0x000fe2000f8e02ff */
[----:B------:R-:W-:Y:S01]  /*20b0*/  UIMAD UR39, UR4, -0x9, UR39 ;  /* 0xfffffff7042778a4 */ /* 0x000fe2000f8e0227 */
[----:B------:R-:W-:Y:S01]  /*20c0*/  IMAD R0, R0, -0x40, R7 ;  /* 0xffffffc000007824 */ /* 0x000fe200078e0207 */
[----:B------:R-:W-:Y:S01]  /*20d0*/  ISETP.GE.OR P0, PT, R5, UR7, P0 ;  /* 0x0000000705007c0c */ /* 0x000fe20008706670 */
[C---:B------:R-:W-:Y:S01]  /*20e0*/  IMAD R13, R59.reuse, UR9, R6 ;  /* 0x000000093b0d7c24 */ /* 0x040fe2000f8e0206 */
[----:B------:R-:W-:Y:S01]  /*20f0*/  @UP1 ULOP3.LUT UR38, UR38, 0x1, UR4, 0x78, !UPT ;  /* 0x0000000126261892 */ /* 0x000fe2000f8e7804 */
[----:B------:R-:W-:Y:S01]  /*2100*/  IMAD.WIDE.U32 R6, R59, UR8, R10 ;  /* 0x000000083b067c25 */ /* 0x000fe2000f8e000a */
[----:B------:R-:W-:-:S03]  /*2110*/  IADD3 R3, -R5, UR7, R0 ;  /* 0x0000000705037c10 */ /* 0x000fc6000fffe100 */
[----:B------:R-:W-:Y:S02]  /*2120*/  IMAD.IADD R7, R7, 0x1, R13 ;  /* 0x0000000107077824 */ /* 0x000fe400078e020d */
[----:B------:R-:W-:Y:S02]  /*2130*/  IMAD.IADD R4, R12, 0x1, -R61 ;  /* 0x000000010c047824 */ /* 0x000fe400078e0a3d */
[----:B------:R-:W-:Y:S02]  /*2140*/  IMAD.MOV.U32 R0, RZ, RZ, -0x1 ;  /* 0xffffffffff007424 */ /* 0x000fe400078e00ff */
[----:B------:R-:W-:Y:S05]  /*2150*/  @P0 BRA `(.L_x_35) ;  /* 0x0000002000980947 */ /* 0x000fea0003800000 */
[----:B------:R-:W0:Y:S01]  /*2160*/  LDC.64 R66, c[0x0][0x5c8] ;  /* 0x00017200ff427b82 */ /* 0x000e220000000a00 */
[----:B-----5:R-:W-:Y:S01]  /*2170*/  FSETP.NEU.AND P0, PT, R57, RZ, PT ;  /* 0x000000ff3900720b */ /* 0x020fe20003f0d000 */
[----:B------:R-:W-:Y:S01]  /*2180*/  BSSY B0, `(.L_x_35) ;  /* 0x0000223000007945 */ /* 0x000fe20003800000 */
[----:B------:R-:W-:-:S04]  /*2190*/  ISETP.GT.AND P1, PT, R4, RZ, PT ;  /* 0x000000ff0400720c */ /* 0x000fc80003f24270 */
[----:B------:R-:W-:Y:S01]  /*21a0*/  ISETP.GT.AND P2, PT, R3, RZ, P1 ;  /* 0x000000ff0300720c */ /* 0x000fe20000f44270 */
[-C--:B0-----:R-:W-:Y:S02]  /*21b0*/  IMAD R12, R9, R66.reuse, RZ ;  /* 0x00000042090c7224 */ /* 0x081fe400078e02ff */
[----:B------:R-:W-:-:S04]  /*21c0*/  IMAD.WIDE.U32 R60, R73, R66, R6 ;  /* 0x00000042493c7225 */ /* 0x000fc800078e0006 */
[----:B------:R-:W-:-:S04]  /*21d0*/  IMAD R5, R73, R67, R12 ;  /* 0x0000004349057224 */ /* 0x000fc800078e020c */
[----:B------:R-:W-:Y:S01]  /*21e0*/  IMAD.IADD R75, R61, 0x1, R5 ;  /* 0x000000013d4b7824 */ /* 0x000fe200078e0205 */
[----:B------:R-:W-:Y:S06]  /*21f0*/  @!P0 BRA `(.L_x_36) ;  /* 0x0000001400dc8947 */ /* 0x000fec0003800000 */
[----:B------:R-:W0:Y:S01]  /*2200*/  LDC.64 R64, c[0x0][0x5b8] ;  /* 0x00016e00ff407b82 */ /* 0x000e220000000a00 */
[----:B------:R-:W-:-:S07]  /*2210*/  ULDC.64 UR4, c[0x0][0x5c0] ;  /* 0x0001700000047ab9 */ /* 0x000fce0000000a00 */
[----:B------:R-:W1:Y:S08]  /*2220*/  LDC.64 R68, c[0x0][0x5b0] ;  /* 0x00016c00ff447b82 */ /* 0x000e700000000a00 */
[----:B------:R-:W2:Y:S01]  /*2230*/  LDC.64 R70, c[0x0][0x5a8] ;  /* 0x00016a00ff467b82 */ /* 0x000ea20000000a00 */
[-C--:B0-----:R-:W-:Y:S02]  /*2240*/  IMAD R6, R15, R64.reuse, RZ ;  /* 0x000000400f067224 */ /* 0x081fe400078e02ff */
[----:B------:R-:W-:-:S04]  /*2250*/  IMAD.WIDE.U32 R62, R59, R64, R10 ;  /* 0x000000403b3e7225 */ /* 0x000fc800078e000a */
[----:B------:R-:W-:Y:S02]  /*2260*/  IMAD R61, R59, R65, R6 ;  /* 0x000000413b3d7224 */ /* 0x000fe400078e0206 */
[-C--:B-1----:R-:W-:Y:S02]  /*2270*/  IMAD R8, R9, R68.reuse, RZ ;  /* 0x0000004409087224 */ /* 0x082fe400078e02ff */
[----:B------:R-:W-:Y:S02]  /*2280*/  IMAD.IADD R13, R63, 0x1, R61 ;  /* 0x000000013f0d7824 */ /* 0x000fe400078e023d */
[----:B------:R-:W-:Y:S02]  /*2290*/  IMAD.MOV.U32 R12, RZ, RZ, R62 ;  /* 0x000000ffff0c7224 */ /* 0x000fe400078e003e */
[C---:B------:R-:W-:Y:S02]  /*22a0*/  IMAD R65, R73.reuse, R69, R8 ;  /* 0x0000004549417224 */ /* 0x040fe400078e0208 */
[----:B------:R-:W-:-:S04]  /*22b0*/  IMAD.WIDE.U32 R6, R73, R68, R12 ;  /* 0x0000004449067225 */ /* 0x000fc800078e000c */
[----:B------:R-:W-:Y:S01]  /*22c0*/  IMAD.IADD R5, R7, 0x1, R65 ;  /* 0x0000000107057824 */ /* 0x000fe200078e0241 */
[----:B--2---:R-:W-:-:S04]  /*22d0*/  LEA R14, P0, R6, R70, 0x2 ;  /* 0x00000046060e7211 */ /* 0x004fc800078010ff */
[----:B------:R-:W-:-:S05]  /*22e0*/  LEA.HI.X R15, R6, R71, R5, 0x2, P0 ;  /* 0x00000047060f7211 */ /* 0x000fca00000f1405 */
[----:B------:R0:W2:Y:S01]  /*22f0*/  @P2 LDG.E.LTC128B R5, desc[UR36][R14.64] ;  /* 0x000000240e052981 */ /* 0x0000a2000c1e1920 */
[----:B------:R-:W-:Y:S01]  /*2300*/  ISETP.GT.AND P0, PT, R4, 0x1, PT ;  /* 0x000000010400780c */ /* 0x000fe20003f04270 */
[----:B------:R-:W-:Y:S01]  /*2310*/  IMAD.WIDE.U32 R6, R73, R68, R10 ;  /* 0x0000004449067225 */ /* 0x000fe200078e000a */
[----:B------:R-:W-:Y:S03]  /*2320*/  BSSY B1, `(.L_x_37) ;  /* 0x0000013000017945 */ /* 0x000fe60003800000 */
[----:B------:R-:W-:Y:S02]  /*2330*/  IMAD.IADD R7, R65, 0x1, R7 ;  /* 0x0000000141077824 */ /* 0x000fe400078e0207 */
[----:B------:R-:W-:Y:S01]  /*2340*/  IMAD.WIDE.U32 R20, R59, R64, R6 ;  /* 0x000000403b147225 */ /* 0x000fe200078e0006 */
[----:B0-----:R-:W-:-:S03]  /*2350*/  SHF.L.U64.HI R15, R68, 0x3, R69 ;  /* 0x00000003440f7819 */ /* 0x001fc60000010245 */
[----:B------:R-:W-:Y:S01]  /*2360*/  IMAD.IADD R7, R61, 0x1, R21 ;  /* 0x000000013d077824 */ /* 0x000fe200078e0215 */
[----:B------:R-:W-:Y:S01]  /*2370*/  LEA R6, P4, R20, R70, 0x2 ;  /* 0x0000004614067211 */ /* 0x000fe200078810ff */
[----:B------:R-:W-:-:S03]  /*2380*/  IMAD.SHL.U32 R14, R68, 0x8, RZ ;  /* 0x00000008440e7824 */ /* 0x000fc600078e00ff */
[----:B------:R-:W-:Y:S01]  /*2390*/  LEA.HI.X R7, R20, R71, R7, 0x2, P4 ;  /* 0x0000004714077211 */ /* 0x000fe200020f1407 */
[----:B------:R-:W-:Y:S01]  /*23a0*/  IMAD.WIDE.U32 R20, R73, R68, R14 ;  /* 0x0000004449147225 */ /* 0x000fe200078e000e */
[----:B--2---:R-:W-:-:S05]  /*23b0*/  LOP3.LUT R8, R5, 0xffffe000, RZ, 0xc0, !PT ;  /* 0xffffe00005087812 */ /* 0x004fca00078ec0ff */
[----:B------:R-:W-:Y:S01]  /*23c0*/  FMUL R9, R8, R57 ;  /* 0x0000003908097220 */ /* 0x000fe20000400000 */
[----:B------:R-:W-:-:S03]  /*23d0*/  LEA R8, P3, R60, UR4, 0x2 ;  /* 0x000000043c087c11 */ /* 0x000fc6000f8610ff */
[----:B------:R-:W-:Y:S01]  /*23e0*/  FFMA R77, R24, R56, R9 ;  /* 0x00000038184d7223 */ /* 0x000fe20000000009 */
[----:B------:R-:W-:Y:S02]  /*23f0*/  LEA.HI.X R9, R60, UR5, R75, 0x2, P3 ;  /* 0x000000053c097c11 */ /* 0x000fe400098f144b */
[----:B------:R-:W-:Y:S02]  /*2400*/  ISETP.GT.AND P3, PT, R3, RZ, P0 ;  /* 0x000000ff0300720c */ /* 0x000fe40000764270 */
[----:B------:R-:W-:-:S05]  /*2410*/  F2FP.TF32.F32.PACK_B R77, R77 ;  /* 0x0000004dff4d723e */ /* 0x000fca00024050ff */
[----:B------:R0:W-:Y:S06]  /*2420*/  @P2 STG.E desc[UR36][R8.64], R77 ;  /* 0x0000004d08002986 */ /* 0x0001ec000c101924 */
[----:B------:R-:W-:Y:S05]  /*2430*/  @!P3 BRA `(.L_x_38) ;  /* 0x000000000004b947 */ /* 0x000fea0003800000 */
[----:B------:R1:W5:Y:S02]  /*2440*/  LDG.E.LTC128B R5, desc[UR36][R6.64+0x4] ;  /* 0x0000042406057981 */ /* 0x000364000c1e1920 */
.L_x_38:
[----:B------:R-:W-:Y:S05]  /*2450*/  BSYNC B1 ;  /* 0x0000000000017941 */ /* 0x000fea0003800000 */
.L_x_37:
[----:B-----5:R-:W-:Y:S01]  /*2460*/  LOP3.LUT R12, R5, 0xffffe000, RZ, 0xc0, !PT ;  /* 0xffffe000050c7812 */ /* 0x020fe200078ec0ff */
[----:B------:R-:W-:Y:S01]  /*2470*/  IMAD.IADD R65, R65, 0x1, R21 ;  /* 0x0000000141417824 */ /* 0x000fe200078e0215 */
[----:B------:R-:W-:Y:S01]  /*2480*/  IADD3 R62, P2, R62, R20, RZ ;  /* 0x000000143e3e7210 */ /* 0x000fe20007f5e0ff */
[----:B------:R-:W-:Y:S01]  /*2490*/  IMAD.MOV.U32 R24, RZ, RZ, R5 ;  /* 0x000000ffff187224 */ /* 0x000fe200078e0005 */
[----:B------:R-:W-:Y:S01]  /*24a0*/  ISETP.GT.AND P1, PT, R3, 0x8, P1 ;  /* 0x000000080300780c */ /* 0x000fe20000f24270 */
[----:B------:R-:W-:Y:S02]  /*24b0*/  FMUL R12, R12, R57 ;  /* 0x000000390c0c7220 */ /* 0x000fe40000400000 */
[----:B------:R-:W-:Y:S01]  /*24c0*/  IMAD.X R13, R65, 0x1, R13, P2 ;  /* 0x00000001410d7824 */ /* 0x000fe200010e060d */
[----:B------:R-:W-:Y:S01]  /*24d0*/  LEA R14, P2, R62, R70, 0x2 ;  /* 0x000000463e0e7211 */ /* 0x000fe200078410ff */
[----:B------:R-:W-:-:S03]  /*24e0*/  FFMA R25, R25, R56, R12 ;  /* 0x0000003819197223 */ /* 0x000fc6000000000c */
[----:B------:R-:W-:Y:S02]  /*24f0*/  LEA.HI.X R15, R62, R71, R13, 0x2, P2 ;  /* 0x000000473e0f7211 */ /* 0x000fe400010f140d */
[----:B------:R-:W-:-:S05]  /*2500*/  F2FP.TF32.F32.PACK_B R25, R25 ;  /* 0x00000019ff19723e */ /* 0x000fca00024050ff */
[----:B------:R2:W-:Y:S04]  /*2510*/  @P3 STG.E desc[UR36][R8.64+0x4], R25 ;  /* 0x0000041908003986 */ /* 0x0005e8000c101924 */
[----:B------:R-:W3:Y:S01]  /*2520*/  @P1 LDG.E.LTC128B R24, desc[UR36][R14.64] ;  /* 0x000000240e181981 */ /* 0x000ee2000c1e1920 */
[----:B------:R-:W-:Y:S01]  /*2530*/  IADD3 R20, P2, R10, R20, RZ ;  /* 0x000000140a147210 */ /* 0x000fe20007f5e0ff */
[----:B------:R-:W-:Y:S01]  /*2540*/  BSSY B1, `(.L_x_39) ;  /* 0x0000011000017945 */ /* 0x000fe20003800000 */
[----:B------:R-:W-:-:S03]  /*2550*/  ISETP.GT.AND P0, PT, R3, 0x8, P0 ;  /* 0x000000080300780c */ /* 0x000fc60000704270 */
[----:B------:R-:W-:Y:S01]  /*2560*/  IMAD.X R21, R11, 0x1, R65, P2 ;  /* 0x000000010b157824 */ /* 0x000fe200010e0641 */
[C---:B------:R-:W-:Y:S02]  /*2570*/  SHF.L.U64.HI R11, R66.reuse, 0x5, R67 ;  /* 0x00000005420b7819 */ /* 0x040fe40000010243 */
[----:B------:R-:W-:Y:S01]  /*2580*/  LEA R12, P2, R66, R8, 0x5 ;  /* 0x00000008420c7211 */ /* 0x000fe200078428ff */
[----:B------:R-:W-:-:S04]  /*2590*/  IMAD.WIDE.U32 R20, R59, R64, R20 ;  /* 0x000000403b147225 */ /* 0x000fc800078e0014 */
[----:B------:R-:W-:Y:S01]  /*25a0*/  IMAD.X R13, R11, 0x1, R9, P2 ;  /* 0x000000010b0d7824 */ /* 0x000fe200010e0609 */
[----:B---3--:R-:W-:-:S05]  /*25b0*/  LOP3.LUT R10, R24, 0xffffe000, RZ, 0xc0, !PT ;  /* 0xffffe000180a7812 */ /* 0x008fca00078ec0ff */
[----:B------:R-:W-:Y:S01]  /*25c0*/  FMUL R5, R10, R57 ;  /* 0x000000390a057220 */ /* 0x000fe20000400000 */
[----:B------:R-:W-:-:S03]  /*25d0*/  LEA R10, P3, R20, R70, 0x2 ;  /* 0x00000046140a7211 */ /* 0x000fc600078610ff */
[----:B------:R-:W-:Y:S01]  /*25e0*/  FFMA R59, R26, R56, R5 ;  /* 0x000000381a3b7223 */ /* 0x000fe20000000005 */
[----:B------:R-:W-:-:S04]  /*25f0*/  IMAD.IADD R5, R61, 0x1, R21 ;  /* 0x000000013d057824 */ /* 0x000fc800078e0215 */
[----:B------:R-:W-:Y:S02]  /*2600*/  F2FP.TF32.F32.PACK_B R59, R59 ;  /* 0x0000003bff3b723e */ /* 0x000fe400024050ff */
[----:B------:R-:W-:-:S03]  /*2610*/  LEA.HI.X R11, R20, R71, R5, 0x2, P3 ;  /* 0x00000047140b7211 */ /* 0x000fc600018f1405 */
[----:B------:R2:W-:Y:S01]  /*2620*/  @P1 STG.E desc[UR36][R12.64], R59 ;  /* 0x0000003b0c001986 */ /* 0x0005e2000c101924 */
[----:B------:R-:W-:Y:S05]  /*2630*/  @!P0 BRA `(.L_x_40) ;  /* 0x0000000000048947 */ /* 0x000fea0003800000 */
[----:B------:R3:W5:Y:S02]  /*2640*/  LDG.E.LTC128B R24, desc[UR36][R10.64+0x4] ;  /* 0x000004240a187981 */ /* 0x000764000c1e1920 */
.L_x_40:
[----:B------:R-:W-:Y:S05]  /*2650*/  BSYNC B1 ;  /* 0x0000000000017941 */ /* 0x000fea0003800000 */
.L_x_39:
[----:B-----5:R-:W-:Y:S01]  /*2660*/  LOP3.LUT R14, R24, 0xffffe000, RZ, 0xc0, !PT ;  /* 0xffffe000180e7812 */ /* 0x020fe200078ec0ff */
[----:B------:R-:W-:Y:S01]  /*2670*/  BSSY B1, `(.L_x_41) ;  /* 0x0000009000017945 */ /* 0x000fe20003800000 */
[----:B------:R-:W-:-:S03]  /*2680*/  ISETP.GT.AND P1, PT, R4, 0x8, PT ;  /* 0x000000080400780c */ /* 0x000fc60003f24270 */
[----:B------:R-:W-:Y:S01]  /*2690*/  FMUL R14, R14, R57 ;  /* 0x000000390e0e7220 */ /* 0x000fe20000400000 */
[----:B------:R-:W-:-:S03]  /*26a0*/  ISETP.GT.AND P2, PT, R3, RZ, P1 ;  /* 0x000000ff0300720c */ /* 0x000fc60000f44270 */
[----:B------:R-:W-:-:S05]  /*26b0*/  FFMA R27, R27, R56, R14 ;  /* 0x000000381b1b7223 */ /* 0x000fca000000000e */
[----:B------:R-:W-:-:S05]  /*26c0*/  F2FP.TF32.F32.PACK_B R27, R27 ;  /* 0x0000001bff1b723e */ /* 0x000fca00024050ff */
[----:B------:R4:W-:Y:S01]  /*26d0*/  @P0 STG.E desc[UR36][R12.64+0x4], R27 ;  /* 0x0000041b0c000986 */ /* 0x0009e2000c101924 */
[----:B------:R-:W-:Y:S05]  /*26e0*/  @!P2 BRA `(.L_x_42) ;  /* 0x000000000004a947 */ /* 0x000fea0003800000 */
[----:B------:R0:W5:Y:S02]  /*26f0*/  LDG.E.LTC128B R24, desc[UR36][R6.64+0x20] ;  /* 0x0000202406187981 */ /* 0x000164000c1e1920 */
.L_x_42:
[----:B------:R-:W-:Y:S05]  /*2700*/  BSYNC B1 ;  /* 0x0000000000017941 */ /* 0x000fea0003800000 */
.L_x_41:
        /* <DEDUP_REMOVED lines=10> */
.L_x_44:
[----:B------:R-:W-:Y:S05]  /*27b0*/  BSYNC B1 ;  /* 0x0000000000017941 */ /* 0x000fea0003800000 */
.L_x_43:
[----:B-----5:R-:W-:Y:S01]  /*27c0*/  LOP3.LUT R14, R24, 0xffffe000, RZ, 0xc0, !PT ;  /* 0xffffe000180e7812 */ /* 0x020fe200078ec0ff */
[----:B------:R-:W-:Y:S01]  /*27d0*/  BSSY B1, `(.L_x_45) ;  /* 0x0000008000017945 */ /* 0x000fe20003800000 */
[----:B------:R-:W-:-:S03]  /*27e0*/  ISETP.GT.AND P1, PT, R3, 0x8, P1 ;  /* 0x000000080300780c */ /* 0x000fc60000f24270 */
[----:B------:R-:W-:-:S04]  /*27f0*/  FMUL R14, R14, R57 ;  /* 0x000000390e0e7220 */ /* 0x000fc80000400000 */
[----:B------:R-:W-:-:S05]  /*2800*/  FFMA R29, R29, R56, R14 ;  /* 0x000000381d1d7223 */ /* 0x000fca000000000e */
[----:B------:R-:W-:-:S05]  /*2810*/  F2FP.TF32.F32.PACK_B R29, R29 ;  /* 0x0000001dff1d723e */ /* 0x000fca00024050ff */
[----:B------:R0:W-:Y:S01]  /*2820*/  @P3 STG.E desc[UR36][R8.64+0x24], R29 ;  /* 0x0000241d08003986 */ /* 0x0001e2000c101924 */
[----:B------:R-:W-:Y:S05]  /*2830*/  @!P1 BRA `(.L_x_46) ;  /* 0x0000000000049947 */ /* 0x000fea0003800000 */
[----:B------:R0:W5:Y:S02]  /*2840*/  LDG.E.LTC128B R24, desc[UR36][R10.64+0x20] ;  /* 0x000020240a187981 */ /* 0x000164000c1e1920 */
.L_x_46:
[----:B------:R-:W-:Y:S05]  /*2850*/  BSYNC B1 ;  /* 0x0000000000017941 */ /* 0x000fea0003800000 */
.L_x_45:
[----:B-----5:R-:W-:Y:S01]  /*2860*/  LOP3.LUT R14, R24, 0xffffe000, RZ, 0xc0, !PT ;  /* 0xffffe000180e7812 */ /* 0x020fe200078ec0ff */
[----:B------:R-:W-:Y:S01]  /*2870*/  BSSY B1, `(.L_x_47) ;  /* 0x0000008000017945 */ /* 0x000fe20003800000 */
[----:B------:R-:W-:-:S03]  /*2880*/  ISETP.GT.AND P0, PT, R3, 0x8, P0 ;  /* 0x000000080300780c */ /* 0x000fc60000704270 */
[----:B0-----:R-:W-:-:S04]  /*2890*/  FMUL R5, R14, R57 ;  /* 0x000000390e057220 */ /* 0x001fc80000400000 */
[----:B------:R-:W-:-:S05]  /*28a0*/  FFMA R5, R30, R56, R5 ;  /* 0x000000381e057223 */ /* 0x000fca0000000005 */
[----:B------:R-:W-:-:S05]  /*28b0*/  F2FP.TF32.F32.PACK_B R5, R5 ;  /* 0x00000005ff05723e */ /* 0x000fca00024050ff */
[----:B------:R0:W-:Y:S01]  /*28c0*/  @P1 STG.E desc[UR36][R12.64+0x20], R5 ;  /* 0x000020050c001986 */ /* 0x0001e2000c101924 */
[----:B------:R-:W-:Y:S05]  /*28d0*/  @!P0 BRA `(.L_x_48) ;  /* 0x0000000000048947 */ /* 0x000fea0003800000 */
[----:B------:R0:W5:Y:S02]  /*28e0*/  LDG.E.LTC128B R24, desc[UR36][R10.64+0x24] ;  /* 0x000024240a187981 */ /* 0x000164000c1e1920 */
.L_x_48:
[----:B------:R-:W-:Y:S05]  /*28f0*/  BSYNC B1 ;  /* 0x0000000000017941 */ /* 0x000fea0003800000 */
.L_x_47:
        /* <DEDUP_REMOVED lines=10> */
.L_x_50:
[----:B------:R-:W-:Y:S05]  /*29a0*/  BSYNC B1 ;  /* 0x0000000000017941 */ /* 0x000fea0003800000 */
.L_x_49:
[----:B-----5:R-:W-:Y:S01]  /*29b0*/  LOP3.LUT R14, R24, 0xffffe000, RZ, 0xc0, !PT ;  /* 0xffffe000180e7812 */ /* 0x020fe200078ec0ff */
[----:B------:R-:W-:Y:S01]  /*29c0*/  BSSY B1, `(.L_x_51) ;  /* 0x0000009000017945 */ /* 0x000fe20003800000 */
[----:B------:R-:W-:-:S03]  /*29d0*/  ISETP.GT.AND P0, PT, R4, 0x11, PT ;  /* 0x000000110400780c */ /* 0x000fc60003f04270 */
[----:B0-----:R-:W-:Y:S01]  /*29e0*/  FMUL R5, R14, R57 ;  /* 0x000000390e057220 */ /* 0x001fe20000400000 */
[----:B------:R-:W-:-:S03]  /*29f0*/  ISETP.GT.AND P3, PT, R3, RZ, P0 ;  /* 0x000000ff0300720c */ /* 0x000fc60000764270 */
[----:B------:R-:W-:-:S05]  /*2a00*/  FFMA R5, R32, R56, R5 ;  /* 0x0000003820057223 */ /* 0x000fca0000000005 */
[----:B------:R-:W-:-:S05]  /*2a10*/  F2FP.TF32.F32.PACK_B R5, R5 ;  /* 0x00000005ff05723e */ /* 0x000fca00024050ff */
[----:B------:R0:W-:Y:S01]  /*2a20*/  @P2 STG.E desc[UR36][R8.64+0x40], R5 ;  /* 0x0000400508002986 */ /* 0x0001e2000c101924 */
[----:B------:R-:W-:Y:S05]  /*2a30*/  @!P3 BRA `(.L_x_52) ;  /* 0x000000000004b947 */ /* 0x000fea0003800000 */
[----:B------:R0:W5:Y:S02]  /*2a40*/  LDG.E.LTC128B R24, desc[UR36][R6.64+0x44] ;  /* 0x0000442406187981 */ /* 0x000164000c1e1920 */
.L_x_52:
[----:B------:R-:W-:Y:S05]  /*2a50*/  BSYNC B1 ;  /* 0x0000000000017941 */ /* 0x000fea0003800000 */
.L_x_51:
        /* <DEDUP_REMOVED lines=9> */
.L_x_54:
[----:B------:R-:W-:Y:S05]  /*2af0*/  BSYNC B1 ;  /* 0x0000000000017941 */ /* 0x000fea0003800000 */
.L_x_53:
        /* <DEDUP_REMOVED lines=9> */
.L_x_56:
[----:B------:R-:W-:Y:S05]  /*2b90*/  BSYNC B1 ;  /* 0x0000000000017941 */ /* 0x000fea0003800000 */
.L_x_55:
        /* <DEDUP_REMOVED lines=10> */
.L_x_58:
[----:B------:R-:W-:Y:S05]  /*2c40*/  BSYNC B1 ;  /* 0x0000000000017941 */ /* 0x000fea0003800000 */
.L_x_57:
        /* <DEDUP_REMOVED lines=10> */
.L_x_60:
[----:B------:R-:W-:Y:S05]  /*2cf0*/  BSYNC B1 ;  /* 0x0000000000017941 */ /* 0x000fea0003800000 */
.L_x_59:
        /* <DEDUP_REMOVED lines=9> */
.L_x_62:
[----:B------:R-:W-:Y:S05]  /*2d90*/  BSYNC B1 ;  /* 0x0000000000017941 */ /* 0x000fea0003800000 */
.L_x_61:
        /* <DEDUP_REMOVED lines=9> */
.L_x_64:
[----:B------:R-:W-:Y:S05]  /*2e30*/  BSYNC B1 ;  /* 0x0000000000017941 */ /* 0x000fea0003800000 */
.L_x_63:
        /* <DEDUP_REMOVED lines=10> */
.L_x_66:
[----:B------:R-:W-:Y:S05]  /*2ee0*/  BSYNC B1 ;  /* 0x0000000000017941 */ /* 0x000fea0003800000 */
.L_x_65:
        /* <DEDUP_REMOVED lines=10> */
.L_x_68:
[----:B------:R-:W-:Y:S05]  /*2f90*/  BSYNC B1 ;  /* 0x0000000000017941 */ /* 0x000fea0003800000 */
.L_x_67:
        /* <DEDUP_REMOVED lines=9> */
.L_x_70:
[----:B------:R-:W-:Y:S05]  /*3030*/  BSYNC B1 ;  /* 0x0000000000017941 */ /* 0x000fea0003800000 */
.L_x_69:
        /* <DEDUP_REMOVED lines=9> */
.L_x_72:
[----:B------:R-:W-:Y:S05]  /*30d0*/  BSYNC B1 ;  /* 0x0000000000017941 */ /* 0x000fea0003800000 */
.L_x_71:
        /* <DEDUP_REMOVED lines=10> */
.L_x_74:
[----:B------:R-:W-:Y:S05]  /*3180*/  BSYNC B1 ;  /* 0x0000000000017941 */ /* 0x000fea0003800000 */
.L_x_73:
        /* <DEDUP_REMOVED lines=10> */
.L_x_76:
[----:B------:R-:W-:Y:S05]  /*3230*/  BSYNC B1 ;  /* 0x0000000000017941 */ /* 0x000fea0003800000 */
.L_x_75:
        /* <DEDUP_REMOVED lines=9> */
.L_x_78:
[----:B------:R-:W-:Y:S05]  /*32d0*/  BSYNC B1 ;  /* 0x0000000000017941 */ /* 0x000fea0003800000 */
.L_x_77:
        /* <DEDUP_REMOVED lines=9> */
.L_x_80:
[----:B------:R-:W-:Y:S05]  /*3370*/  BSYNC B1 ;  /* 0x0000000000017941 */ /* 0x000fea0003800000 */
.L_x_79:
        /* <DEDUP_REMOVED lines=10> */
.L_x_82:
[----:B------:R-:W-:Y:S05]  /*3420*/  BSYNC B1 ;  /* 0x0000000000017941 */ /* 0x000fea0003800000 */
.L_x_81:
        /* <DEDUP_REMOVED lines=10> */
.L_x_84:
[----:B------:R-:W-:Y:S05]  /*34d0*/  BSYNC B1 ;  /* 0x0000000000017941 */ /* 0x000fea0003800000 */
.L_x_83:
        /* <DEDUP_REMOVED lines=9> */
.L_x_86:
[----:B------:R-:W-:Y:S05]  /*3570*/  BSYNC B1 ;  /* 0x0000000000017941 */ /* 0x000fea0003800000 */
.L_x_85:
        /* <DEDUP_REMOVED lines=9> */
.L_x_88:
[----:B------:R-:W-:Y:S05]  /*3610*/  BSYNC B1 ;  /* 0x0000000000017941 */ /* 0x000fea0003800000 */
.L_x_87:
        /* <DEDUP_REMOVED lines=10> */
.L_x_90:
[----:B------:R-:W-:Y:S05]  /*36c0*/  BSYNC B1 ;  /* 0x0000000000017941 */ /* 0x000fea0003800000 */
.L_x_89:
[----:B-----5:R-:W-:Y:S01]  /*36d0*/  LOP3.LUT R14, R24, 0xffffe000, RZ, 0xc0, !PT ;  /* 0xffffe000180e7812 */ /* 0x020fe200078ec0ff */
[----:B------:R-:W-:Y:S01]  /*36e0*/  BSSY B1, `(.L_x_91) ;  /* 0x000000b000017945 */ /* 0x000fe20003800000 */
[----:B------:R-:W-:Y:S01]  /*36f0*/  ISETP.GT.AND P0, PT, R4, 0x39, PT ;  /* 0x000000390400780c */ /* 0x000fe20003f04270 */
[----:B------:R-:W-:Y:S02]  /*3700*/  @P2 IMAD.MOV.U32 R4, RZ, RZ, R8 ;  /* 0x000000ffff042224 */ /* 0x000fe400078e0008 */
[----:B0-----:R-:W-:Y:S01]  /*3710*/  FMUL R5, R14, R57 ;  /* 0x000000390e057220 */ /* 0x001fe20000400000 */
[----:B------:R-:W-:-:S03]  /*3720*/  ISETP.GT.AND P3, PT, R3, RZ, P0 ;  /* 0x000000ff0300720c */ /* 0x000fc60000764270 */
[----:B------:R-:W-:Y:S01]  /*3730*/  FFMA R15, R52, R56, R5 ;  /* 0x00000038340f7223 */ /* 0x000fe20000000005 */
[----:B------:R-:W-:-:S04]  /*3740*/  @P2 IMAD.MOV.U32 R5, RZ, RZ, R9 ;  /* 0x000000ffff052224 */ /* 0x000fc800078e0009 */
[----:B------:R-:W-:-:S05]  /*3750*/  F2FP.TF32.F32.PACK_B R15, R15 ;  /* 0x0000000fff0f723e */ /* 0x000fca00024050ff */
[----:B------:R0:W-:Y:S01]  /*3760*/  @P2 STG.E desc[UR36][R4.64+0xe0], R15 ;  /* 0x0000e00f04002986 */ /* 0x0001e2000c101924 */
[----:B------:R-:W-:Y:S05]  /*3770*/  @!P3 BRA `(.L_x_92) ;  /* 0x000000000004b947 */ /* 0x000fea0003800000 */
[----:B------:R0:W5:Y:S02]  /*3780*/  LDG.E.LTC128B R24, desc[UR36][R6.64+0xe4] ;  /* 0x0000e42406187981 */ /* 0x000164000c1e1920 */
.L_x_92:
[----:B------:R-:W-:Y:S05]  /*3790*/  BSYNC B1 ;  /* 0x0000000000017941 */ /* 0x000fea0003800000 */
.L_x_91:
[----:B0----5:R-:W-:Y:S01]  /*37a0*/  LOP3.LUT R4, R24, 0xffffe000, RZ, 0xc0, !PT ;  /* 0xffffe00018047812 */ /* 0x021fe200078ec0ff */
        /* <DEDUP_REMOVED lines=8> */
.L_x_94:
[----:B------:R-:W-:Y:S05]  /*3830*/  BSYNC B1 ;  /* 0x0000000000017941 */ /* 0x000fea0003800000 */
.L_x_93:
[----:B-----5:R-:W-:Y:S01]  /*3840*/  LOP3.LUT R4, R24, 0xffffe000, RZ, 0xc0, !PT ;  /* 0xffffe00018047812 */ /* 0x020fe200078ec0ff */
[----:B------:R-:W-:Y:S01]  /*3850*/  BSSY B1, `(.L_x_95) ;  /* 0x000000a000017945 */ /* 0x000fe20003800000 */
[----:B------:R-:W-:-:S03]  /*3860*/  ISETP.GT.AND P0, PT, R3, 0x8, P0 ;  /* 0x000000080300780c */ /* 0x000fc60000704270 */
[----:B------:R-:W-:Y:S01]  /*3870*/  FMUL R5, R4, R57 ;  /* 0x0000003904057220 */ /* 0x000fe20000400000 */
[----:B------:R-:W-:-:S03]  /*3880*/  @P1 IMAD.MOV.U32 R4, RZ, RZ, R12 ;  /* 0x000000ffff041224 */ /* 0x000fc600078e000c */
[----:B-1----:R-:W-:Y:S01]  /*3890*/  FFMA R7, R54, R56, R5 ;  /* 0x0000003836077223 */ /* 0x002fe20000000005 */
[----:B------:R-:W-:-:S04]  /*38a0*/  @P1 IMAD.MOV.U32 R5, RZ, RZ, R13 ;  /* 0x000000ffff051224 */ /* 0x000fc800078e000d */
[----:B------:R-:W-:-:S05]  /*38b0*/  F2FP.TF32.F32.PACK_B R7, R7 ;  /* 0x00000007ff07723e */ /* 0x000fca00024050ff */
[----:B------:R1:W-:Y:S01]  /*38c0*/  @P1 STG.E desc[UR36][R4.64+0xe0], R7 ;  /* 0x0000e00704001986 */ /* 0x0003e2000c101924 */
[----:B------:R-:W-:Y:S05]  /*38d0*/  @!P0 BRA `(.L_x_96) ;  /* 0x0000000000048947 */ /* 0x000fea0003800000 */
[----:B------:R0:W5:Y:S02]  /*38e0*/  LDG.E.LTC128B R24, desc[UR36][R10.64+0xe4] ;  /* 0x0000e4240a187981 */ /* 0x000164000c1e1920 */
.L_x_96:
[----:B------:R-:W-:Y:S05]  /*38f0*/  BSYNC B1 ;  /* 0x0000000000017941 */ /* 0x000fea0003800000 */
.L_x_95:
[----:B------:R-:W-:Y:S05]  /*3900*/  @!P0 BRA `(.L_x_97) ;  /* 0x0000000800a88947 */ /* 0x000fea0003800000 */
[----:B-----5:R-:W-:-:S05]  /*3910*/  LOP3.LUT R24, R24, 0xffffe000, RZ, 0xc0, !PT ;  /* 0xffffe00018187812 */ /* 0x020fca00078ec0ff */
[----:B------:R-:W-:-:S04]  /*3920*/  FMUL R24, R24, R57 ;  /* 0x0000003918187220 */ /* 0x000fc80000400000 */
[----:B------:R-:W-:-:S05]  /*3930*/  FFMA R55, R55, R56, R24 ;  /* 0x0000003837377223 */ /* 0x000fca0000000018 */
[----:B------:R-:W-:-:S05]  /*3940*/  F2FP.TF32.F32.PACK_B R55, R55 ;  /* 0x00000037ff37723e */ /* 0x000fca00024050ff */
[----:B------:R0:W-:Y:S01]  /*3950*/  STG.E desc[UR36][R12.64+0xe4], R55 ;  /* 0x0000e4370c007986 */ /* 0x0001e2000c101924 */
[----:B------:R-:W-:Y:S05]  /*3960*/  BRA `(.L_x_97) ;  /* 0x0000000800907947 */ /* 0x000fea0003800000 */
.L_x_36:
[----:B------:R-:W-:Y:S01]  /*3970*/  ISETP.GT.AND P3, PT, R4, 0x1, PT ;  /* 0x000000010400780c */ /* 0x000fe20003f64270 */
[----:B------:R-:W-:Y:S01]  /*3980*/  ULDC.64 UR4, c[0x0][0x5c0] ;  /* 0x0001700000047ab9 */ /* 0x000fe20000000a00 */
[-C--:B------:R-:W-:Y:S01]  /*3990*/  FMUL R5, R24, R56.reuse ;  /* 0x0000003818057220 */ /* 0x080fe20000400000 */
[----:B------:R-:W-:Y:S01]  /*39a0*/  LEA R6, P4, R60, UR4, 0x2 ;  /* 0x000000043c067c11 */ /* 0x000fe2000f8810ff */
[-C--:B------:R-:W-:Y:S01]  /*39b0*/  FMUL R25, R25, R56.reuse ;  /* 0x0000003819197220 */ /* 0x080fe20000400000 */
[----:B------:R-:W-:Y:S01]  /*39c0*/  ISETP.GT.AND P0, PT, R3, RZ, P3 ;  /* 0x000000ff0300720c */ /* 0x000fe20001f04270 */
[-C--:B------:R-:W-:Y:S01]  /*39d0*/  FMUL R11, R26, R56.reuse ;  /* 0x000000381a0b7220 */ /* 0x080fe20000400000 */
[----:B------:R-:W-:Y:S01]  /*39e0*/  LEA.HI.X R7, R60, UR5, R75, 0x2, P4 ;  /* 0x000000053c077c11 */ /* 0x000fe2000a0f144b */
[-C--:B------:R-:W-:Y:S01]  /*39f0*/  FMUL R27, R27, R56.reuse ;  /* 0x000000381b1b7220 */ /* 0x080fe20000400000 */
[----:B------:R-:W-:Y:S01]  /*3a00*/  F2FP.TF32.F32.PACK_B R5, R5 ;  /* 0x00000005ff05723e */ /* 0x000fe200024050ff */
[-C--:B------:R-:W-:Y:S01]  /*3a10*/  FMUL R29, R29, R56.reuse ;  /* 0x000000381d1d7220 */ /* 0x080fe20000400000 */
[----:B------:R-:W-:Y:S01]  /*3a20*/  F2FP.TF32.F32.PACK_B R25, R25 ;  /* 0x00000019ff19723e */ /* 0x000fe200024050ff */
[----:B------:R-:W-:Y:S01]  /*3a30*/  FMUL R31, R31, R56 ;  /* 0x000000381f1f7220 */ /* 0x000fe20000400000 */
[C---:B------:R-:W-:Y:S01]  /*3a40*/  SHF.L.U64.HI R67, R66.reuse, 0x5, R67 ;  /* 0x0000000542437819 */ /* 0x040fe20000010243 */
[----:B------:R0:W-:Y:S01]  /*3a50*/  @P2 STG.E desc[UR36][R6.64], R5 ;  /* 0x0000000506002986 */ /* 0x0001e2000c101924 */
[----:B------:R-:W-:Y:S01]  /*3a60*/  LEA R8, P4, R66, R6, 0x5 ;  /* 0x0000000642087211 */ /* 0x000fe200078828ff */
[-C--:B------:R-:W-:Y:S01]  /*3a70*/  FMUL R13, R32, R56.reuse ;  /* 0x00000038200d7220 */ /* 0x080fe20000400000 */
[----:B------:R-:W-:Y:S01]  /*3a80*/  ISETP.GT.AND P1, PT, R3, 0x8, P1 ;  /* 0x000000080300780c */ /* 0x000fe20000f24270 */
[----:B------:R-:W-:Y:S01]  /*3a90*/  @P0 STG.E desc[UR36][R6.64+0x4], R25 ;  /* 0x0000041906000986 */ /* 0x000fe2000c101924 */
[C---:B------:R-:W-:Y:S01]  /*3aa0*/  ISETP.GT.AND P2, PT, R4.reuse, 0x8, PT ;  /* 0x000000080400780c */ /* 0x040fe20003f44270 */
[----:B------:R-:W-:Y:S01]  /*3ab0*/  IMAD.X R9, R67, 0x1, R7, P4 ;  /* 0x0000000143097824 */ /* 0x000fe200020e0607 */
[----:B------:R-:W-:Y:S01]  /*3ac0*/  ISETP.GT.AND P3, PT, R3, 0x8, P3 ;  /* 0x000000080300780c */ /* 0x000fe20001f64270 */
[-C--:B------:R-:W-:Y:S01]  /*3ad0*/  FMUL R33, R33, R56.reuse ;  /* 0x0000003821217220 */ /* 0x080fe20000400000 */
[----:B------:R-:W-:Y:S01]  /*3ae0*/  ISETP.GT.AND P0, PT, R4, 0x9, PT ;  /* 0x000000090400780c */ /* 0x000fe20003f04270 */
[-C--:B------:R-:W-:Y:S01]  /*3af0*/  FMUL R35, R35, R56.reuse ;  /* 0x0000003823237220 */ /* 0x080fe20000400000 */
[C---:B------:R-:W-:Y:S01]  /*3b00*/  ISETP.GT.AND P5, PT, R3.reuse, RZ, P2 ;  /* 0x000000ff0300720c */ /* 0x040fe200017a4270 */
[-C--:B0-----:R-:W-:Y:S01]  /*3b10*/  FMUL R5, R28, R56.reuse ;  /* 0x000000381c057220 */ /* 0x081fe20000400000 */
[----:B------:R-:W-:Y:S01]  /*3b20*/  ISETP.GT.AND P4, PT, R3, RZ, P0 ;  /* 0x000000ff0300720c */ /* 0x000fe20000784270 */
[-C--:B------:R-:W-:Y:S01]  /*3b30*/  FMUL R37, R37, R56.reuse ;  /* 0x0000003825257220 */ /* 0x080fe20000400000 */
[----:B------:R-:W-:Y:S01]  /*3b40*/  F2FP.TF32.F32.PACK_B R11, R11 ;  /* 0x0000000bff0b723e */ /* 0x000fe200024050ff */
[-C--:B------:R-:W-:Y:S01]  /*3b50*/  FMUL R39, R39, R56.reuse ;  /* 0x0000003827277220 */ /* 0x080fe20000400000 */
[----:B------:R-:W-:Y:S01]  /*3b60*/  F2FP.TF32.F32.PACK_B R27, R27 ;  /* 0x0000001bff1b723e */ /* 0x000fe200024050ff */
[-C--:B------:R-:W-:Y:S01]  /*3b70*/  FMUL R41, R41, R56.reuse ;  /* 0x0000003829297220 */ /* 0x080fe20000400000 */
[----:B------:R-:W-:Y:S01]  /*3b80*/  F2FP.TF32.F32.PACK_B R5, R5 ;  /* 0x00000005ff05723e */ /* 0x000fe200024050ff */
[----:B------:R0:W-:Y:S01]  /*3b90*/  @P1 STG.E desc[UR36][R8.64], R11 ;  /* 0x0000000b08001986 */ /* 0x0001e2000c101924 */
[----:B------:R-:W-:Y:S01]  /*3ba0*/  F2FP.TF32.F32.PACK_B R29, R29 ;  /* 0x0000001dff1d723e */ /* 0x000fe200024050ff */
[-C--:B------:R-:W-:Y:S01]  /*3bb0*/  FMUL R43, R43, R56.reuse ;  /* 0x000000382b2b7220 */ /* 0x080fe20000400000 */
[C---:B------:R-:W-:Y:S01]  /*3bc0*/  ISETP.GT.AND P1, PT, R4.reuse, 0x10, PT ;  /* 0x000000100400780c */ /* 0x040fe20003f24270 */
[----:B------:R-:W-:Y:S01]  /*3bd0*/  @P3 STG.E desc[UR36][R8.64+0x4], R27 ;  /* 0x0000041b08003986 */ /* 0x000fe2000c101924 */
[----:B------:R-:W-:Y:S01]  /*3be0*/  ISETP.GT.AND P3, PT, R4, 0x11, PT ;  /* 0x000000110400780c */ /* 0x000fe20003f64270 */
[-C--:B------:R-:W-:Y:S01]  /*3bf0*/  FMUL R45, R45, R56.reuse ;  /* 0x000000382d2d7220 */ /* 0x080fe20000400000 */
[C---:B------:R-:W-:Y:S01]  /*3c00*/  ISETP.GT.AND P2, PT, R3.reuse, 0x8, P2 ;  /* 0x000000080300780c */ /* 0x040fe20001744270 */
[----:B------:R1:W-:Y:S01]  /*3c10*/  @P5 STG.E desc[UR36][R6.64+0x20], R5 ;  /* 0x0000200506005986 */ /* 0x0003e2000c101924 */
[----:B------:R-:W-:Y:S01]  /*3c20*/  ISETP.GT.AND P0, PT, R3, 0x8, P0 ;  /* 0x000000080300780c */ /* 0x000fe20000704270 */
[-C--:B------:R-:W-:Y:S01]  /*3c30*/  FMUL R47, R47, R56.reuse ;  /* 0x000000382f2f7220 */ /* 0x080fe20000400000 */
[C---:B------:R-:W-:Y:S01]  /*3c40*/  ISETP.GT.AND P5, PT, R3.reuse, RZ, P1 ;  /* 0x000000ff0300720c */ /* 0x040fe20000fa4270 */
[----:B------:R-:W-:Y:S01]  /*3c50*/  @P4 STG.E desc[UR36][R6.64+0x24], R29 ;  /* 0x0000241d06004986 */ /* 0x000fe2000c101924 */
        /* <DEDUP_REMOVED lines=8> */
[-C--:B-1----:R-:W-:Y:S01]  /*3ce0*/  FMUL R5, R34, R56.reuse ;  /* 0x0000003822057220 */ /* 0x082fe20000400000 */
[----:B------:R-:W-:Y:S01]  /*3cf0*/  F2FP.TF32.F32.PACK_B R33, R33 ;  /* 0x00000021ff21723e */ /* 0x000fe200024050ff */
[----:B------:R0:W-:Y:S01]  /*3d00*/  @P2 STG.E desc[UR36][R8.64+0x20], R11 ;  /* 0x0000200b08002986 */ /* 0x0001e2000c101924 */
[----:B------:R-:W-:Y:S01]  /*3d10*/  ISETP.GT.AND P1, PT, R3, 0x8, P1 ;  /* 0x000000080300780c */ /* 0x000fe20000f24270 */
[-C--:B------:R-:W-:Y:S01]  /*3d20*/  FMUL R21, R52, R56.reuse ;  /* 0x0000003834157220 */ /* 0x080fe20000400000 */
[C---:B------:R-:W-:Y:S01]  /*3d30*/  ISETP.GT.AND P2, PT, R4.reuse, 0x19, PT ;  /* 0x000000190400780c */ /* 0x040fe20003f44270 */
[----:B------:R-:W-:Y:S01]  /*3d40*/  @P0 STG.E desc[UR36][R8.64+0x24], R31 ;  /* 0x0000241f08000986 */ /* 0x000fe2000c101924 */
[----:B------:R-:W-:Y:S01]  /*3d50*/  ISETP.GT.AND P0, PT, R4, 0x18, PT ;  /* 0x000000180400780c */ /* 0x000fe20003f04270 */
[-C--:B------:R-:W-:Y:S01]  /*3d60*/  FMUL R53, R53, R56.reuse ;  /* 0x0000003835357220 */ /* 0x080fe20000400000 */
[----:B------:R-:W-:Y:S01]  /*3d70*/  F2FP.TF32.F32.PACK_B R5, R5 ;  /* 0x00000005ff05723e */ /* 0x000fe200024050ff */
[----:B------:R1:W-:Y:S01]  /*3d80*/  @P5 STG.E desc[UR36][R6.64+0x40], R13 ;  /* 0x0000400d06005986 */ /* 0x0003e2000c101924 */
[----:B------:R-:W-:Y:S01]  /*3d90*/  ISETP.GT.AND P5, PT, R3, RZ, P0 ;  /* 0x000000ff0300720c */ /* 0x000fe200007a4270 */
[-C--:B------:R-:W-:Y:S01]  /*3da0*/  FMUL R55, R55, R56.reuse ;  /* 0x0000003837377220 */ /* 0x080fe20000400000 */
[----:B------:R-:W-:Y:S01]  /*3db0*/  F2FP.TF32.F32.PACK_B R35, R35 ;  /* 0x00000023ff23723e */ /* 0x000fe200024050ff */
[----:B------:R-:W-:Y:S01]  /*3dc0*/  @P4 STG.E desc[UR36][R6.64+0x44], R33 ;  /* 0x0000442106004986 */ /* 0x000fe2000c101924 */
[C---:B------:R-:W-:Y:S01]  /*3dd0*/  ISETP.GT.AND P4, PT, R3.reuse, 0x8, P3 ;  /* 0x000000080300780c */ /* 0x040fe20001f84270 */
[----:B0-----:R-:W-:Y:S01]  /*3de0*/  FMUL R11, R36, R56 ;  /* 0x00000038240b7220 */ /* 0x001fe20000400000 */
[----:B------:R-:W-:Y:S01]  /*3df0*/  ISETP.GT.AND P3, PT, R3, RZ, P2 ;  /* 0x000000ff0300720c */ /* 0x000fe20001764270 */
[----:B------:R0:W-:Y:S01]  /*3e00*/  @P1 STG.E desc[UR36][R8.64+0x40], R5 ;  /* 0x0000400508001986 */ /* 0x0001e2000c101924 */
[----:B------:R-:W-:-:S02]  /*3e10*/  F2FP.TF32.F32.PACK_B R37, R37 ;  /* 0x00000025ff25723e */ /* 0x000fc400024050ff */
[----:B------:R-:W-:Y:S01]  /*3e20*/  F2FP.TF32.F32.PACK_B R11, R11 ;  /* 0x0000000bff0b723e */ /* 0x000fe200024050ff */
[-C--:B-1----:R-:W-:Y:S01]  /*3e30*/  FMUL R13, R40, R56.reuse ;  /* 0x00000038280d7220 */ /* 0x082fe20000400000 */
[----:B------:R-:W-:Y:S02]  /*3e40*/  ISETP.GT.AND P1, PT, R4, 0x20, PT ;  /* 0x000000200400780c */ /* 0x000fe40003f24270 */
[C---:B------:R-:W-:Y:S02]  /*3e50*/  ISETP.GT.AND P0, PT, R3.reuse, 0x8, P0 ;  /* 0x000000080300780c */ /* 0x040fe40000704270 */
[----:B------:R-:W-:Y:S01]  /*3e60*/  F2FP.TF32.F32.PACK_B R39, R39 ;  /* 0x00000027ff27723e */ /* 0x000fe200024050ff */
[----:B------:R-:W-:Y:S01]  /*3e70*/  @P4 STG.E desc[UR36][R8.64+0x44], R35 ;  /* 0x0000442308004986 */ /* 0x000fe2000c101924 */
[C---:B------:R-:W-:Y:S01]  /*3e80*/  ISETP.GT.AND P4, PT, R3.reuse, 0x8, P2 ;  /* 0x000000080300780c */ /* 0x040fe20001784270 */
[----:B0-----:R-:W-:Y:S01]  /*3e90*/  FMUL R5, R38, R56 ;  /* 0x0000003826057220 */ /* 0x001fe20000400000 */
[----:B------:R-:W-:Y:S01]  /*3ea0*/  ISETP.GT.AND P2, PT, R4, 0x21, PT ;  /* 0x000000210400780c */ /* 0x000fe20003f44270 */
[----:B------:R0:W-:Y:S01]  /*3eb0*/  @P5 STG.E desc[UR36][R6.64+0x60], R11 ;  /* 0x0000600b06005986 */ /* 0x0001e2000c101924 */
[----:B------:R-:W-:-:S02]  /*3ec0*/  ISETP.GT.AND P5, PT, R3, RZ, P1 ;  /* 0x000000ff0300720c */ /* 0x000fc40000fa4270 */
[----:B------:R-:W-:Y:S01]  /*3ed0*/  F2FP.TF32.F32.PACK_B R5, R5 ;  /* 0x00000005ff05723e */ /* 0x000fe200024050ff */
[----:B------:R-:W-:Y:S01]  /*3ee0*/  @P3 STG.E desc[UR36][R6.64+0x64], R37 ;  /* 0x0000642506003986 */ /* 0x000fe2000c101924 */
[C---:B------:R-:W-:Y:S02]  /*3ef0*/  ISETP.GT.AND P3, PT, R3.reuse, RZ, P2 ;  /* 0x000000ff0300720c */ /* 0x040fe40001764270 */
[----:B------:R-:W-:Y:S01]  /*3f00*/  F2FP.TF32.F32.PACK_B R13, R13 ;  /* 0x0000000dff0d723e */ /* 0x000fe200024050ff */
[----:B------:R1:W-:Y:S01]  /*3f10*/  @P0 STG.E desc[UR36][R8.64+0x60], R5 ;  /* 0x0000600508000986 */ /* 0x0003e2000c101924 */
[----:B------:R-:W-:Y:S02]  /*3f20*/  F2FP.TF32.F32.PACK_B R41, R41 ;  /* 0x00000029ff29723e */ /* 0x000fe400024050ff */
[----:B------:R-:W-:Y:S01]  /*3f30*/  ISETP.GT.AND P1, PT, R3, 0x8, P1 ;  /* 0x000000080300780c */ /* 0x000fe20000f24270 */
[----:B------:R-:W-:Y:S01]  /*3f40*/  @P4 STG.E desc[UR36][R8.64+0x64], R39 ;  /* 0x0000642708004986 */ /* 0x000fe2000c101924 */
[----:B------:R-:W-:Y:S01]  /*3f50*/  ISETP.GT.AND P4, PT, R4, 0x28, PT ;  /* 0x000000280400780c */ /* 0x000fe20003f84270 */
[----:B0-----:R-:W-:Y:S01]  /*3f60*/  FMUL R11, R44, R56 ;  /* 0x000000382c0b7220 */ /* 0x001fe20000400000 */
[----:B------:R-:W-:Y:S01]  /*3f70*/  F2FP.TF32.F32.PACK_B R43, R43 ;  /* 0x0000002bff2b723e */ /* 0x000fe200024050ff */
[----:B------:R0:W-:Y:S01]  /*3f80*/  @P5 STG.E desc[UR36][R6.64+0x80], R13 ;  /* 0x0000800d06005986 */ /* 0x0001e2000c101924 */
[----:B------:R-:W-:-:S02]  /*3f90*/  ISETP.GT.AND P5, PT, R4, 0x29, PT ;  /* 0x000000290400780c */ /* 0x000fc40003fa4270 */
[----:B------:R-:W-:Y:S01]  /*3fa0*/  F2FP.TF32.F32.PACK_B R11, R11 ;  /* 0x0000000bff0b723e */ /* 0x000fe200024050ff */
[----:B------:R-:W-:Y:S01]  /*3fb0*/  @P3 STG.E desc[UR36][R6.64+0x84], R41 ;  /* 0x0000842906003986 */ /* 0x000fe2000c101924 */
[C---:B------:R-:W-:Y:S01]  /*3fc0*/  ISETP.GT.AND P3, PT, R3.reuse, 0x8, P2 ;  /* 0x000000080300780c */ /* 0x040fe20001764270 */
[-C--:B-1----:R-:W-:Y:S01]  /*3fd0*/  FMUL R5, R42, R56.reuse ;  /* 0x000000382a057220 */ /* 0x082fe20000400000 */
[C---:B------:R-:W-:Y:S02]  /*3fe0*/  ISETP.GT.AND P2, PT, R3.reuse, RZ, P4 ;  /* 0x000000ff0300720c */ /* 0x040fe40002744270 */
[C---:B------:R-:W-:Y:S02]  /*3ff0*/  ISETP.GT.AND P0, PT, R3.reuse, RZ, P5 ;  /* 0x000000ff0300720c */ /* 0x040fe40002f04270 */
[----:B------:R-:W-:Y:S01]  /*4000*/  ISETP.GT.AND P4, PT, R3, 0x8, P4 ;  /* 0x000000080300780c */ /* 0x000fe20002784270 */
[----:B0-----:R-:W-:Y:S01]  /*4010*/  FMUL R13, R46, R56 ;  /* 0x000000382e0d7220 */ /* 0x001fe20000400000 */
[----:B------:R-:W-:-:S02]  /*4020*/  F2FP.TF32.F32.PACK_B R5, R5 ;  /* 0x00000005ff05723e */ /* 0x000fc400024050ff */
[----:B------:R-:W-:Y:S02]  /*4030*/  F2FP.TF32.F32.PACK_B R45, R45 ;  /* 0x0000002dff2d723e */ /* 0x000fe400024050ff */
[----:B------:R-:W-:Y:S01]  /*4040*/  ISETP.GT.AND P5, PT, R3, 0x8, P5 ;  /* 0x000000080300780c */ /* 0x000fe20002fa4270 */
[----:B------:R0:W-:Y:S01]  /*4050*/  @P1 STG.E desc[UR36][R8.64+0x80], R5 ;  /* 0x0000800508001986 */ /* 0x0001e2000c101924 */
[C---:B------:R-:W-:Y:S02]  /*4060*/  ISETP.GT.AND P1, PT, R4.reuse, 0x38, PT ;  /* 0x000000380400780c */ /* 0x040fe40003f24270 */
[----:B------:R-:W-:Y:S01]  /*4070*/  F2FP.TF32.F32.PACK_B R13, R13 ;  /* 0x0000000dff0d723e */ /* 0x000fe200024050ff */
[----:B------:R-:W-:Y:S01]  /*4080*/  @P3 STG.E desc[UR36][R8.64+0x84], R43 ;  /* 0x0000842b08003986 */ /* 0x000fe2000c101924 */
[C---:B------:R-:W-:Y:S02]  /*4090*/  ISETP.GT.AND P3, PT, R4.reuse, 0x30, PT ;  /* 0x000000300400780c */ /* 0x040fe40003f64270 */
[----:B------:R-:W-:Y:S01]  /*40a0*/  F2FP.TF32.F32.PACK_B R47, R47 ;  /* 0x0000002fff2f723e */ /* 0x000fe200024050ff */
[----:B------:R1:W-:Y:S01]  /*40b0*/  @P2 STG.E desc[UR36][R6.64+0xa0], R11 ;  /* 0x0000a00b06002986 */ /* 0x0003e2000c101924 */
[----:B------:R-:W-:-:S02]  /*40c0*/  ISETP.GT.AND P2, PT, R4, 0x31, PT ;  /* 0x000000310400780c */ /* 0x000fc40003f44270 */
[----:B------:R-:W-:Y:S01]  /*40d0*/  F2FP.TF32.F32.PACK_B R49, R49 ;  /* 0x00000031ff31723e */ /* 0x000fe200024050ff */
[----:B------:R-:W-:Y:S01]  /*40e0*/  @P0 STG.E desc[UR36][R6.64+0xa4], R45 ;  /* 0x0000a42d06000986 */ /* 0x000fe2000c101924 */
[----:B------:R-:W-:Y:S01]  /*40f0*/  ISETP.GT.AND P0, PT, R4, 0x39, PT ;  /* 0x000000390400780c */ /* 0x000fe20003f04270 */
[----:B------:R-:W-:Y:S01]  /*4100*/  @P4 IMAD.MOV.U32 R4, RZ, RZ, R8 ;  /* 0x000000ffff044224 */ /* 0x000fe200078e0008 */
[----:B------:R-:W-:Y:S01]  /*4110*/  F2FP.TF32.F32.PACK_B R15, R15 ;  /* 0x0000000fff0f723e */ /* 0x000fe200024050ff */
[----:B0-----:R-:W-:Y:S01]  /*4120*/  @P4 IMAD.MOV.U32 R5, RZ, RZ, R9 ;  /* 0x000000ffff054224 */ /* 0x001fe200078e0009 */
[----:B------:R-:W-:Y:S02]  /*4130*/  F2FP.TF32.F32.PACK_B R51, R51 ;  /* 0x00000033ff33723e */ /* 0x000fe400024050ff */
[----:B------:R-:W-:Y:S01]  /*4140*/  F2FP.TF32.F32.PACK_B R21, R21 ;  /* 0x00000015ff15723e */ /* 0x000fe200024050ff */
[----:B-1----:R-:W-:Y:S01]  /*4150*/  FMUL R11, R48, R56 ;  /* 0x00000038300b7220 */ /* 0x002fe20000400000 */
[----:B------:R0:W-:Y:S01]  /*4160*/  @P4 STG.E desc[UR36][R4.64+0xa0], R13 ;  /* 0x0000a00d04004986 */ /* 0x0001e2000c101924 */
[----:B------:R-:W-:-:S02]  /*4170*/  ISETP.GT.AND P4, PT, R3, RZ, P3 ;  /* 0x000000ff0300720c */ /* 0x000fc40001f84270 */
[----:B------:R-:W-:Y:S02]  /*4180*/  ISETP.GT.AND P3, PT, R3, 0x8, P3 ;  /* 0x000000080300780c */ /* 0x000fe40001f64270 */
[----:B------:R-:W-:Y:S02]  /*4190*/  F2FP.TF32.F32.PACK_B R11, R11 ;  /* 0x0000000bff0b723e */ /* 0x000fe400024050ff */
[----:B------:R-:W-:Y:S02]  /*41a0*/  F2FP.TF32.F32.PACK_B R53, R53 ;  /* 0x00000035ff35723e */ /* 0x000fe400024050ff */
[----:B------:R-:W-:Y:S01]  /*41b0*/  F2FP.TF32.F32.PACK_B R55, R55 ;  /* 0x00000037ff37723e */ /* 0x000fe200024050ff */
[----:B0-----:R-:W-:Y:S02]  /*41c0*/  @P5 IMAD.MOV.U32 R4, RZ, RZ, R8 ;  /* 0x000000ffff045224 */ /* 0x001fe400078e0008 */
[----:B------:R-:W-:Y:S01]  /*41d0*/  FMUL R13, R54, R56 ;  /* 0x00000038360d7220 */ /* 0x000fe20000400000 */
[----:B------:R-:W-:-:S04]  /*41e0*/  @P5 IMAD.MOV.U32 R5, RZ, RZ, R9 ;  /* 0x000000ffff055224 */ /* 0x000fc800078e0009 */
[----:B------:R-:W-:Y:S01]  /*41f0*/  F2FP.TF32.F32.PACK_B R13, R13 ;  /* 0x0000000dff0d723e */ /* 0x000fe200024050ff */
[----:B------:R0:W-:Y:S01]  /*4200*/  @P5 STG.E desc[UR36][R4.64+0xa4], R47 ;  /* 0x0000a42f04005986 */ /* 0x0001e2000c101924 */
[C---:B------:R-:W-:Y:S02]  /*4210*/  ISETP.GT.AND P5, PT, R3.reuse, RZ, P2 ;  /* 0x000000ff0300720c */ /* 0x040fe400017a4270 */
[----:B------:R-:W-:Y:S01]  /*4220*/  ISETP.GT.AND P2, PT, R3, 0x8, P2 ;  /* 0x000000080300780c */ /* 0x000fe20001744270 */
[----:B0-----:R-:W-:Y:S02]  /*4230*/  @P4 IMAD.MOV.U32 R4, RZ, RZ, R6 ;  /* 0x000000ffff044224 */ /* 0x001fe400078e0006 */
[----:B------:R-:W-:-:S05]  /*4240*/  @P4 IMAD.MOV.U32 R5, RZ, RZ, R7 ;  /* 0x000000ffff054224 */ /* 0x000fca00078e0007 */
        /* <DEDUP_REMOVED lines=10> */
[----:B------:R0:W-:Y:S02]  /*42f0*/  @P3 STG.E desc[UR36][R4.64+0xc0], R15 ;  /* 0x0000c00f04003986 */ /* 0x0001e4000c101924 */
[----:B0-----:R-:W-:Y:S02]  /*4300*/  @P2 IMAD.MOV.U32 R4, RZ, RZ, R8 ;  /* 0x000000ffff042224 */ /* 0x001fe400078e0008 */
[----:B------:R-:W-:-:S05]  /*4310*/  @P2 IMAD.MOV.U32 R5, RZ, RZ, R9 ;  /* 0x000000ffff052224 */ /* 0x000fca00078e0009 */
[----:B------:R0:W-:Y:S02]  /*4320*/  @P2 STG.E desc[UR36][R4.64+0xc4], R51 ;  /* 0x0000c43304002986 */ /* 0x0001e4000c101924 */
[----:B0-----:R-:W-:Y:S02]  /*4330*/  @P4 IMAD.MOV.U32 R4, RZ, RZ, R6 ;  /* 0x000000ffff044224 */ /* 0x001fe400078e0006 */
[----:B------:R-:W-:-:S05]  /*4340*/  @P4 IMAD.MOV.U32 R5, RZ, RZ, R7 ;  /* 0x000000ffff054224 */ /* 0x000fca00078e0007 */
[----:B------:R0:W-:Y:S04]  /*4350*/  @P4 STG.E desc[UR36][R4.64+0xe0], R21 ;  /* 0x0000e01504004986 */ /* 0x0001e8000c101924 */
[----:B------:R1:W-:Y:S01]  /*4360*/  @P5 STG.E desc[UR36][R6.64+0xe4], R53 ;  /* 0x0000e43506005986 */ /* 0x0003e2000c101924 */
[----:B0-----:R-:W-:Y:S02]  /*4370*/  @P1 IMAD.MOV.U32 R4, RZ, RZ, R8 ;  /* 0x000000ffff041224 */ /* 0x001fe400078e0008 */
[----:B------:R-:W-:-:S05]  /*4380*/  @P1 IMAD.MOV.U32 R5, RZ, RZ, R9 ;  /* 0x000000ffff051224 */ /* 0x000fca00078e0009 */
[----:B------:R1:W-:Y:S04]  /*4390*/  @P1 STG.E desc[UR36][R4.64+0xe0], R13 ;  /* 0x0000e00d04001986 */ /* 0x0003e8000c101924 */
[----:B------:R1:W-:Y:S02]  /*43a0*/  @P0 STG.E desc[UR36][R8.64+0xe4], R55 ;  /* 0x0000e43708000986 */ /* 0x0003e4000c101924 */
.L_x_97:
[----:B------:R-:W-:Y:S05]  /*43b0*/  BSYNC B0 ;  /* 0x0000000000007941 */ /* 0x000fea0003800000 */
.L_x_35:
[----:B------:R-:W-:Y:S01]  /*43c0*/  ULDC UR4, c[0x0][0xc] ;  /* 0x0000030000047ab9 */ /* 0x000fe20000000800 */
[----:B------:R-:W-:Y:S01]  /*43d0*/  ULDC UR5, c[0x0][0x10] ;  /* 0x0000040000057ab9 */ /* 0x000fe20000000800 */
[----:B------:R-:W3:Y:S01]  /*43e0*/  LDC R3, c[0x0][0x14] ;  /* 0x00000500ff037b82 */ /* 0x000ee20000000800 */
[----:B------:R-:W-:Y:S01]  /*43f0*/  UIMAD.WIDE.U32 UR4, UR4, UR5, URZ ;  /* 0x00000005040472a5 */ /* 0x000fe2000f8e003f */
[----:B------:R-:W-:Y:S02]  /*4400*/  IMAD.MOV.U32 R61, RZ, RZ, -0x1 ;  /* 0xffffffffff3d7424 */ /* 0x000fe400078e00ff */
[----:B--2---:R-:W-:-:S03]  /*4410*/  IMAD.MOV.U32 R59, RZ, RZ, -0x1 ;  /* 0xffffffffff3b7424 */ /* 0x004fc600078e00ff */
[----:B---3--:R-:W-:-:S04]  /*4420*/  IMAD.WIDE.U32 R16, R3, UR4, R16 ;  /* 0x0000000403107c25 */ /* 0x008fc8000f8e0010 */
[----:B------:R-:W-:Y:S01]  /*4430*/  IMAD R3, R3, UR5, RZ ;  /* 0x0000000503037c24 */ /* 0x000fe2000f8e02ff */
[----:B------:R-:W-:Y:S02]  /*4440*/  ULDC.64 UR4, c[0x0][0x650] ;  /* 0x0001940000047ab9 */ /* 0x000fe40000000a00 */
[----:B------:R-:W-:Y:S01]  /*4450*/  ISETP.GE.U32.AND P0, PT, R16, UR4, PT ;  /* 0x0000000410007c0c */ /* 0x000fe2000bf06070 */
[--C-:B------:R-:W-:Y:S01]  /*4460*/  IMAD.IADD R17, R17, 0x1, R3.reuse ;  /* 0x0000000111117824 */ /* 0x100fe200078e0203 */
[----:B------:R-:W-:-:S04]  /*4470*/  PRMT R3, RZ, 0x7610, R3 ;  /* 0x00007610ff037816 */ /* 0x000fc80000000003 */
[----:B------:R-:W-:-:S13]  /*4480*/  ISETP.GE.U32.AND.EX P0, PT, R17, UR5, PT, P0 ;  /* 0x0000000511007c0c */ /* 0x000fda000bf06100 */
[----:B------:R-:W-:Y:S05]  /*4490*/  @P0 BRA `(.L_x_98) ;  /* 0x0000000400640947 */ /* 0x000fea0003800000 */
[----:B0---4-:R-:W0:Y:S01]  /*44a0*/  S2R R12, SR_CTAID.X ;  /* 0x00000000000c7919 */ /* 0x011e220000002500 */
[----:B------:R-:W2:Y:S01]  /*44b0*/  LDC.64 R10, c[0x0][0x628] ;  /* 0x00018a00ff0a7b82 */ /* 0x000ea20000000a00 */
[----:B------:R-:W-:Y:S01]  /*44c0*/  ULDC UR4, c[0x0][0x150] ;  /* 0x0000540000047ab9 */ /* 0x000fe20000000800 */
[----:B-1----:R-:W-:Y:S01]  /*44d0*/  IMAD.MOV.U32 R8, RZ, RZ, R16 ;  /* 0x000000ffff087224 */ /* 0x002fe200078e0010 */
[----:B-----5:R-:W1:Y:S01]  /*44e0*/  S2R R24, SR_CTAID.Y ;  /* 0x0000000000187919 */ /* 0x020e620000002600 */
[----:B------:R-:W-:-:S04]  /*44f0*/  IMAD.MOV.U32 R9, RZ, RZ, R17 ;  /* 0x000000ffff097224 */ /* 0x000fc800078e0011 */
[----:B------:R-:W3:Y:S08]  /*4500*/  LDC R21, c[0x0][0x144] ;  /* 0x00005100ff157b82 */ /* 0x000ef00000000800 */
[----:B------:R-:W4:Y:S08]  /*4510*/  LDC R0, c[0x0][0x630] ;  /* 0x00018c00ff007b82 */ /* 0x000f300000000800 */
[----:B------:R-:W1:Y:S01]  /*4520*/  LDC.64 R14, c[0x0][0x620] ;  /* 0x00018800ff0e7b82 */ /* 0x000e620000000a00 */
[----:B--2---:R-:W-:-:S04]  /*4530*/  ISETP.NE.U32.AND P0, PT, R10, RZ, PT ;  /* 0x000000ff0a00720c */ /* 0x004fc80003f05070 */
[----:B------:R-:W-:Y:S02]  /*4540*/  ISETP.NE.AND.EX P0, PT, R11, RZ, PT, P0 ;  /* 0x000000ff0b00720c */ /* 0x000fe40003f05300 */
[----:B0-----:R-:W-:-:S05]  /*4550*/  I2FP.F32.U32 R3, R12 ;  /* 0x0000000c00037245 */ /* 0x001fca0000201000 */
[----:B------:R-:W-:-:S04]  /*4560*/  FMUL R3, R3, UR4 ;  /* 0x0000000403037c20 */ /* 0x000fc80008400000 */
[----:B------:R0:W2:Y:S02]  /*4570*/  F2I.U32.TRUNC.NTZ R20, R3 ;  /* 0x0000000300147305 */ /* 0x0000a4000020f000 */
[----:B---34-:R-:W-:Y:S05]  /*4580*/  @!P0 BRA `(.L_x_99) ;  /* 0x0000000000288947 */ /* 0x018fea0003800000 */
[----:B0-----:R-:W0:Y:S02]  /*4590*/  LDC R3, c[0x0][0x634] ;  /* 0x00018d00ff037b82 */ /* 0x001e240000000800 */
        /* <DEDUP_REMOVED lines=9> */
.L_x_99:
[----:B------:R-:W3:Y:S01]  /*4630*/  LDC.64 R28, c[0x0][0x640] ;  /* 0x00019000ff1c7b82 */ /* 0x000ee20000000a00 */
[-CC-:B------:R-:W-:Y:S01]  /*4640*/  SHF.R.U64 R59, R8, R0.reuse, R9.reuse ;  /* 0x00000000083b7219 */ /* 0x180fe20000001209 */
[----:B--2---:R-:W-:Y:S01]  /*4650*/  IMAD.MOV R20, RZ, RZ, -R20 ;  /* 0x000000ffff147224 */ /* 0x004fe200078e0a14 */
[----:B------:R-:W-:Y:S01]  /*4660*/  SHF.R.U32.HI R0, RZ, R0, R9 ;  /* 0x00000000ff007219 */ /* 0x000fe20000011609 */
[----:B------:R-:W-:Y:S01]  /*4670*/  ULDC UR4, c[0x0][0x154] ;  /* 0x0000550000047ab9 */ /* 0x000fe20000000800 */
[----:B0-----:R-:W-:Y:S01]  /*4680*/  IADD3 R3, P0, RZ, -R59, RZ ;  /* 0x8000003bff037210 */ /* 0x001fe20007f1e0ff */
[----:B------:R-:W-:Y:S02]  /*4690*/  IMAD R21, R21, R20, R12 ;  /* 0x0000001415157224 */ /* 0x000fe400078e020c */
[----:B------:R-:W0:Y:S01]  /*46a0*/  LDC R6, c[0x0][0x618] ;  /* 0x00018600ff067b82 */ /* 0x000e220000000800 */
[----:B------:R-:W-:Y:S02]  /*46b0*/  IMAD.MOV.U32 R7, RZ, RZ, 0x1 ;  /* 0x00000001ff077424 */ /* 0x000fe400078e00ff */
[----:B------:R-:W-:-:S04]  /*46c0*/  IMAD.X R5, RZ, RZ, ~R0, P0 ;  /* 0x000000ffff057224 */ /* 0x000fc800000e0e00 */
[-C--:B-1----:R-:W-:Y:S01]  /*46d0*/  IMAD R0, R5, R14.reuse, RZ ;  /* 0x0000000e05007224 */ /* 0x082fe200078e02ff */
[----:B------:R-:W1:Y:S01]  /*46e0*/  LDC R8, c[0x0][0x608] ;  /* 0x00018200ff087b82 */ /* 0x000e620000000800 */
[----:B------:R-:W-:-:S04]  /*46f0*/  IMAD.WIDE.U32 R4, R3, R14, R16 ;  /* 0x0000000e03047225 */ /* 0x000fc800078e0010 */
[----:B------:R-:W-:Y:S01]  /*4700*/  IMAD R3, R3, R15, R0 ;  /* 0x0000000f03037224 */ /* 0x000fe200078e0200 */
[----:B------:R-:W-:Y:S02]  /*4710*/  I2FP.F32.U32 R0, R24 ;  /* 0x0000001800007245 */ /* 0x000fe40000201000 */
[----:B------:R-:W2:Y:S01]  /*4720*/  LDC R26, c[0x0][0x658] ;  /* 0x00019600ff1a7b82 */ /* 0x000ea20000000800 */
[----:B------:R-:W-:Y:S01]  /*4730*/  IMAD.IADD R3, R5, 0x1, R3 ;  /* 0x0000000105037824 */ /* 0x000fe200078e0203 */
[----:B---3--:R-:W-:Y:S01]  /*4740*/  ISETP.NE.U32.AND P0, PT, R28, RZ, PT ;  /* 0x000000ff1c00720c */ /* 0x008fe20003f05070 */
[----:B------:R-:W-:Y:S01]  /*4750*/  FMUL R0, R0, UR4 ;  /* 0x0000000400007c20 */ /* 0x000fe20008400000 */
[----:B------:R-:W-:Y:S02]  /*4760*/  IMAD.MOV.U32 R5, RZ, RZ, -0x1 ;  /* 0xffffffffff057424 */ /* 0x000fe400078e00ff */
[----:B------:R-:W-:Y:S01]  /*4770*/  ISETP.NE.AND.EX P0, PT, R29, RZ, PT, P0 ;  /* 0x000000ff1d00720c */ /* 0x000fe20003f05300 */
[----:B------:R3:W4:Y:S01]  /*4780*/  F2I.U32.TRUNC.NTZ R13, R0 ;  /* 0x00000000000d7305 */ /* 0x000722000020f000 */
[----:B------:R-:W3:Y:S01]  /*4790*/  LDC R15, c[0x0][0x148] ;  /* 0x00005200ff0f7b82 */ /* 0x000ee20000000800 */
[----:B0-----:R-:W-:-:S02]  /*47a0*/  SHF.R.U64 R12, R4, R6, R3 ;  /* 0x00000006040c7219 */ /* 0x001fc40000001203 */
[----:B------:R-:W-:-:S05]  /*47b0*/  SHF.R.U32.HI R3, RZ, R6, R3 ;  /* 0x00000006ff037219 */ /* 0x000fca0000011603 */
[----:B------:R-:W0:Y:S01]  /*47c0*/  LDC R20, c[0x0][0x600] ;  /* 0x00018000ff147b82 */ /* 0x000e220000000800 */
[-CC-:B-1----:R-:W-:Y:S02]  /*47d0*/  SHF.R.U64 R10, R12, R8.reuse, R3.reuse ;  /* 0x000000080c0a7219 */ /* 0x182fe40000001203 */
[----:B------:R-:W-:-:S05]  /*47e0*/  SHF.R.U32.HI R3, RZ, R8, R3 ;  /* 0x00000008ff037219 */ /* 0x000fca0000011603 */
[----:B------:R-:W1:Y:S01]  /*47f0*/  LDC R27, c[0x0][0x648] ;  /* 0x00019200ff1b7b82 */ /* 0x000e620000000800 */
[-C--:B--2---:R-:W-:Y:S02]  /*4800*/  SHF.L.U32 R4, R5, R26.reuse, RZ ;  /* 0x0000001a05047219 */ /* 0x084fe400000006ff */
[-CC-:B------:R-:W-:Y:S02]  /*4810*/  SHF.R.U64 R14, R10, R26.reuse, R3.reuse ;  /* 0x0000001a0a0e7219 */ /* 0x180fe40000001203 */
[----:B------:R-:W-:Y:S02]  /*4820*/  SHF.R.U32.HI R5, RZ, R26, R3 ;  /* 0x0000001aff057219 */ /* 0x000fe40000011603 */
[----:B------:R-:W-:Y:S01]  /*4830*/  LOP3.LUT R25, RZ, R4, RZ, 0x33, !PT ;  /* 0x00000004ff197212 */ /* 0x000fe200078e33ff */
[----:B------:R-:W2:Y:S01]  /*4840*/  LDC R30, c[0x0][0x638] ;  /* 0x00018e00ff1e7b82 */ /* 0x000ea20000000800 */
[----:B------:R-:W-:Y:S01]  /*4850*/  SHF.L.U32 R26, R7, R26, RZ ;  /* 0x0000001a071a7219 */ /* 0x000fe200000006ff */
[----:B------:R-:W-:-:S06]  /*4860*/  IMAD.MOV.U32 R4, RZ, RZ, R14 ;  /* 0x000000ffff047224 */ /* 0x000fcc00078e000e */
[----:B------:R-:W0:Y:S01]  /*4870*/  LDC R31, c[0x0][0x610] ;  /* 0x00018400ff1f7b82 */ /* 0x000e220000000800 */
[----:B----4-:R-:W-:Y:S05]  /*4880*/  @!P0 BRA `(.L_x_100) ;  /* 0x0000000000288947 */ /* 0x010fea0003800000 */
        /* <DEDUP_REMOVED lines=10> */
.L_x_100:
[----:B------:R-:W-:Y:S01]  /*4930*/  ISETP.NE.AND P0, PT, R2, 0x1, PT ;  /* 0x000000010200780c */ /* 0x000fe20003f05270 */
[----:B0-----:R-:W-:Y:S01]  /*4940*/  VIADD R7, R20, 0xffffffff ;  /* 0xffffffff14077836 */ /* 0x001fe20000000000 */
[----:B-1-3--:R-:W-:Y:S01]  /*4950*/  SHF.R.U64 R0, R4, R27, R5 ;  /* 0x0000001b04007219 */ /* 0x00afe20000001205 */
[----:B------:R-:W-:Y:S01]  /*4960*/  IMAD.MOV R13, RZ, RZ, -R13 ;  /* 0x000000ffff0d7224 */ /* 0x000fe200078e0a0d */
[----:B------:R-:W-:Y:S01]  /*4970*/  LOP3.LUT R5, R10, R25, RZ, 0xc0, !PT ;  /* 0x000000190a057212 */ /* 0x000fe200078ec0ff */
[----:B------:R-:W-:Y:S01]  /*4980*/  IMAD.MOV.U32 R4, RZ, RZ, 0x1 ;  /* 0x00000001ff047424 */ /* 0x000fe200078e00ff */
[----:B------:R-:W-:Y:S01]  /*4990*/  LOP3.LUT R12, R12, R7, RZ, 0xc0, !PT ;  /* 0x000000070c0c7212 */ /* 0x000fe200078ec0ff */
[----:B------:R-:W-:Y:S02]  /*49a0*/  IMAD.MOV R3, RZ, RZ, -R0 ;  /* 0x000000ffff037224 */ /* 0x000fe400078e0a00 */
[----:B------:R-:W-:Y:S02]  /*49b0*/  IMAD R0, R26, R0, R5 ;  /* 0x000000001a007224 */ /* 0x000fe400078e0205 */
[----:B--2---:R-:W-:-:S02]  /*49c0*/  IMAD R3, R3, R30, R14 ;  /* 0x0000001e03037224 */ /* 0x004fc400078e020e */
[----:B------:R-:W-:Y:S02]  /*49d0*/  @P0 IMAD R21, R15, R13, R24 ;  /* 0x0000000d0f150224 */ /* 0x000fe400078e0218 */
[----:B------:R-:W-:Y:S01]  /*49e0*/  IMAD R5, R3, R20, R12 ;  /* 0x0000001403057224 */ /* 0x000fe200078e020c */
[----:B------:R-:W-:Y:S01]  /*49f0*/  PRMT R3, R4, 0x7610, R3 ;  /* 0x0000761004037816 */ /* 0x000fe20000000003 */
[----:B------:R-:W-:-:S05]  /*4a00*/  IMAD R0, R0, R31, R21 ;  /* 0x0000001f00007224 */ /* 0x000fca00078e0215 */
[----:B------:R-:W-:Y:S02]  /*4a10*/  SEL R61, R5, R0, !P0 ;  /* 0x00000000053d7207 */ /* 0x000fe40004000000 */
[----:B------:R-:W-:-:S07]  /*4a20*/  SEL R0, R0, R5, !P0 ;  /* 0x0000000500007207 */ /* 0x000fce0004000000 */
.L_x_98:
[----:B------:R-:W-:Y:S01]  /*4a30*/  LOP3.LUT P0, RZ, R3, 0xff, RZ, 0xc0, !PT ;  /* 0x000000ff03ff7812 */ /* 0x000fe2000780c0ff */
[----:B------:R-:W-:-:S12]  /*4a40*/  IMAD.MOV.U32 R60, RZ, RZ, R0 ;  /* 0x000000ffff3c7224 */ /* 0x000fd800078e0000 */
[----:B------:R-:W-:Y:S05]  /*4a50*/  @P0 BRA `(.L_x_101) ;  /* 0xffffffc800200947 */ /* 0x000fea000383ffff */
[----:B------:R-:W-:Y:S05]  /*4a60*/  EXIT ;  /* 0x000000000000794d */ /* 0x000fea0003800000 */
.L_x_8:
        /* <DEDUP_REMOVED lines=26> */
.L_x_103:
[----:B------:R-:W0:Y:S01]  /*4c10*/  LDC.64 R28, c[0x0][0x640] ;  /* 0x00019000ff1c7b82 */ /* 0x000e220000000a00 */
[-CC-:B------:R-:W-:Y:S01]  /*4c20*/  SHF.R.U64 R22, R12, R6.reuse, R13.reuse ;  /* 0x000000060c167219 */ /* 0x180fe2000000120d */
[----:B------:R-:W-:Y:S01]  /*4c30*/  IMAD.MOV.U32 R30, RZ, RZ, 0x1 ;  /* 0x00000001ff1e7424 */ /* 0x000fe200078e00ff */
[----:B------:R-:W-:Y:S02]  /*4c40*/  SHF.R.U32.HI R6, RZ, R6, R13 ;  /* 0x00000006ff067219 */ /* 0x000fe4000001160d */
        /* <DEDUP_REMOVED lines=8> */
[----:B------:R-:W-:Y:S01]  /*4cd0*/  IMAD.IADD R9, R9, 0x1, R11 ;  /* 0x0000000109097824 */ /* 0x000fe200078e020b */
[----:B0-----:R-:W-:-:S04]  /*4ce0*/  ISETP.NE.U32.AND P0, PT, R28, RZ, PT ;  /* 0x000000ff1c00720c */ /* 0x001fc80003f05070 */
[----:B------:R-:W-:Y:S02]  /*4cf0*/  ISETP.NE.AND.EX P0, PT, R29, RZ, PT, P0 ;  /* 0x000000ff1d00720c */ /* 0x000fe40003f05300 */
[----:B------:R-:W0:Y:S01]  /*4d00*/  LDC R20, c[0x0][0x600] ;  /* 0x00018000ff147b82 */ /* 0x000e220000000800 */
[-CC-:B-1----:R-:W-:Y:S01]  /*4d10*/  SHF.R.U64 R14, R8, R10.reuse, R9.reuse ;  /* 0x0000000a080e7219 */ /* 0x182fe20000001209 */
[----:B------:R-:W-:Y:S01]  /*4d20*/  IMAD.MOV.U32 R8, RZ, RZ, -0x1 ;  /* 0xffffffffff087424 */ /* 0x000fe200078e00ff */
[----:B------:R-:W-:-:S05]  /*4d30*/  SHF.R.U32.HI R9, RZ, R10, R9 ;  /* 0x0000000aff097219 */ /* 0x000fca0000011609 */
[----:B------:R-:W1:Y:S01]  /*4d40*/  LDC R24, c[0x0][0x648] ;  /* 0x00019200ff187b82 */ /* 0x000e620000000800 */
[-CC-:B--2---:R-:W-:Y:S02]  /*4d50*/  SHF.R.U64 R23, R14, R12.reuse, R9.reuse ;  /* 0x0000000c0e177219 */ /* 0x184fe40000001209 */
[----:B------:R-:W-:-:S05]  /*4d60*/  SHF.R.U32.HI R6, RZ, R12, R9 ;  /* 0x0000000cff067219 */ /* 0x000fca0000011609 */
[----:B------:R-:W2:Y:S01]  /*4d70*/  LDC R26, c[0x0][0x638] ;  /* 0x00018e00ff1a7b82 */ /* 0x000ea20000000800 */
[-C--:B---3--:R-:W-:Y:S02]  /*4d80*/  SHF.L.U32 R8, R8, R27.reuse, RZ ;  /* 0x0000001b08087219 */ /* 0x088fe400000006ff */
[-CC-:B------:R-:W-:Y:S02]  /*4d90*/  SHF.R.U64 R25, R23, R27.reuse, R6.reuse ;  /* 0x0000001b17197219 */ /* 0x180fe40000001206 */
[----:B------:R-:W-:Y:S02]  /*4da0*/  LOP3.LUT R32, RZ, R8, RZ, 0x33, !PT ;  /* 0x00000008ff207212 */ /* 0x000fe400078e33ff */
[----:B------:R-:W-:Y:S01]  /*4db0*/  SHF.R.U32.HI R9, RZ, R27, R6 ;  /* 0x0000001bff097219 */ /* 0x000fe20000011606 */
[----:B------:R-:W3:Y:S01]  /*4dc0*/  LDC R31, c[0x0][0x610] ;  /* 0x00018400ff1f7b82 */ /* 0x000ee20000000800 */
[----:B------:R-:W-:Y:S01]  /*4dd0*/  IMAD.MOV.U32 R8, RZ, RZ, R25 ;  /* 0x000000ffff087224 */ /* 0x000fe200078e0019 */
[----:B------:R-:W-:Y:S06]  /*4de0*/  @!P0 BRA `(.L_x_104) ;  /* 0x0000000000288947 */ /* 0x000fec0003800000 */
        /* <DEDUP_REMOVED lines=10> */
.L_x_104:
[----:B------:R-:W-:Y:S01]  /*4e90*/  ISETP.NE.AND P0, PT, R2, 0x1, PT ;  /* 0x000000010200780c */ /* 0x000fe20003f05270 */
[----:B------:R-:W-:Y:S01]  /*4ea0*/  IMAD.MOV.U32 R13, RZ, RZ, R22 ;  /* 0x000000ffff0d7224 */ /* 0x000fe200078e0016 */
[----:B-1----:R-:W-:Y:S01]  /*4eb0*/  SHF.R.U64 R6, R8, R24, R9 ;  /* 0x0000001808067219 */ /* 0x002fe20000001209 */
[----:B0-----:R-:W-:Y:S01]  /*4ec0*/  VIADD R9, R20, 0xffffffff ;  /* 0xffffffff14097836 */ /* 0x001fe20000000000 */
[----:B------:R-:W-:Y:S02]  /*4ed0*/  SHF.L.U32 R30, R30, R27, RZ ;  /* 0x0000001b1e1e7219 */ /* 0x000fe400000006ff */
[----:B------:R-:W-:Y:S01]  /*4ee0*/  LOP3.LUT R5, R23, R32, RZ, 0xc0, !PT ;  /* 0x0000002017057212 */ /* 0x000fe200078ec0ff */
[----:B------:R-:W-:-:S04]  /*4ef0*/  IMAD.MOV R8, RZ, RZ, -R6 ;  /* 0x000000ffff087224 */ /* 0x000fc800078e0a06 */
[----:B------:R-:W-:Y:S01]  /*4f00*/  IMAD R6, R30, R6, R5 ;  /* 0x000000061e067224 */ /* 0x000fe200078e0205 */
[----:B------:R-:W-:Y:S01]  /*4f10*/  LOP3.LUT R5, R14, R9, RZ, 0xc0, !PT ;  /* 0x000000090e057212 */ /* 0x000fe200078ec0ff */
[----:B------:R-:W-:Y:S02]  /*4f20*/  @P0 IMAD R3, R7, R21, R4 ;  /* 0x0000001507030224 */ /* 0x000fe400078e0204 */
[----:B--2---:R-:W-:Y:S02]  /*4f30*/  IMAD R4, R8, R26, R25 ;  /* 0x0000001a08047224 */ /* 0x004fe400078e0219 */
[----:B---3--:R-:W-:Y:S02]  /*4f40*/  IMAD R3, R6, R31, R3 ;  /* 0x0000001f06037224 */ /* 0x008fe400078e0203 */
[----:B------:R-:W-:Y:S02]  /*4f50*/  IMAD R4, R4, R20, R5 ;  /* 0x0000001404047224 */ /* 0x000fe400078e0205 */
[----:B------:R-:W-:-:S03]  /*4f60*/  IMAD.MOV.U32 R6, RZ, RZ, 0x1 ;  /* 0x00000001ff067424 */ /* 0x000fc600078e00ff */
[----:B------:R-:W-:Y:S02]  /*4f70*/  SEL R20, R4, R3, !P0 ;  /* 0x0000000304147207 */ /* 0x000fe40004000000 */
[----:B------:R-:W-:-:S07]  /*4f80*/  SEL R11, R3, R4, !P0 ;  /* 0x00000004030b7207 */ /* 0x000fce0004000000 */
.L_x_102:
[----:B------:R-:W-:-:S08]  /*4f90*/  NOP ;  /* 0x0000000000007918 */ /* 0x000fd00000000000 */
[----:B------:R-:W0:-:S00]  /*4fa0*/  USETMAXREG.DEALLOC.CTAPOOL 0x28 ;  /* 0x00000028000079c8 */ /* 0x000e0000080e0500 */
[----:B0-----:R-:W-:-:S13]  /*4fb0*/  ISETP.NE.AND P0, PT, R0, RZ, PT ;  /* 0x000000ff0000720c */ /* 0x001fda0003f05270 */
[----:B------:R-:W-:Y:S05]  /*4fc0*/  @P0 EXIT ;  /* 0x000000000000094d */ /* 0x000fea0003800000 */
[----:B------:R-:W-:Y:S01]  /*4fd0*/  LOP3.LUT P0, RZ, R6, 0xff, RZ, 0xc0, !PT ;  /* 0x000000ff06ff7812 */ /* 0x000fe2000780c0ff */
[----:B------:R-:W-:Y:S02]  /*4fe0*/  IMAD.MOV.U32 R0, RZ, RZ, 0x1 ;  /* 0x00000001ff007424 */ /* 0x000fe400078e00ff */
[----:B------:R-:W-:-:S10]  /*4ff0*/  IMAD.MOV.U32 R12, RZ, RZ, RZ ;  /* 0x000000ffff0c7224 */ /* 0x000fd400078e00ff */
[----:B------:R-:W-:Y:S05]  /*5000*/  @!P0 BRA `(.L_x_105) ;  /* 0x0000000c00908947 */ /* 0x000fea0003800000 */
[----:B------:R-:W0:Y:S01]  /*5010*/  LDC R0, c[0x0][0x28c] ;  /* 0x0000a300ff007b82 */ /* 0x000e220000000800 */
[----:B------:R-:W-:Y:S01]  /*5020*/  ULDC UR5, c[0x0][0x658] ;  /* 0x0001960000057ab9 */ /* 0x000fe20000000800 */
[----:B------:R-:W-:Y:S01]  /*5030*/  UMOV UR11, 0xffffffff ;  /* 0xffffffff000b7882 */ /* 0x000fe20000000000 */
[----:B------:R-:W-:Y:S01]  /*5040*/  UMOV UR17, 0x1 ;  /* 0x0000000100117882 */ /* 0x000fe20000000000 */
[----:B------:R-:W-:Y:S01]  /*5050*/  USHF.L.U32 UR11, UR11, UR5, URZ ;  /* 0x000000050b0b7299 */ /* 0x000fe2000800063f */
[----:B------:R-:W-:Y:S01]  /*5060*/  BSSY B0, `(.L_x_105) ;  /* 0x00000de000007945 */ /* 0x000fe20003800000 */
[----:B------:R-:W-:Y:S01]  /*5070*/  ULDC UR9, c[0x0][0xc] ;  /* 0x0000030000097ab9 */ /* 0x000fe20000000800 */
[----:B------:R-:W-:Y:S01]  /*5080*/  ULDC UR16, c[0x0][0x10] ;  /* 0x0000040000107ab9 */ /* 0x000fe20000000800 */
[----:B------:R-:W1:Y:S01]  /*5090*/  S2UR UR8, SR_CgaCtaId ;  /* 0x00000000000879c3 */ /* 0x000e620000008800 */
[----:B------:R-:W-:Y:S01]  /*50a0*/  ULOP3.LUT UR13, URZ, UR11, URZ, 0x33, !UPT ;  /* 0x0000000b3f0d7292 */ /* 0x000fe2000f8e333f */
[----:B------:R-:W-:Y:S01]  /*50b0*/  IMAD.MOV.U32 R10, RZ, RZ, 0x1 ;  /* 0x00000001ff0a7424 */ /* 0x000fe200078e00ff */
[----:B------:R-:W-:Y:S01]  /*50c0*/  LOP3.LUT R9, R19, 0x2, RZ, 0xfc, !PT ;  /* 0x0000000213097812 */ /* 0x000fe200078efcff */
[----:B------:R-:W-:Y:S01]  /*50d0*/  IMAD.MOV.U32 R12, RZ, RZ, RZ ;  /* 0x000000ffff0c7224 */ /* 0x000fe200078e00ff */
[----:B------:R-:W-:Y:S01]  /*50e0*/  ULDC UR4, c[0x0][0x600] ;  /* 0x0001800000047ab9 */ /* 0x000fe20000000800 */
[----:B------:R-:W-:Y:S01]  /*50f0*/  UMOV UR19, 0x11 ;  /* 0x0000001100137882 */ /* 0x000fe20000000000 */
[----:B------:R-:W-:-:S02]  /*5100*/  UIADD3 UR4, UR4, -0x1, URZ ;  /* 0xffffffff04047890 */ /* 0x000fc4000fffe03f */
[----:B------:R-:W-:Y:S01]  /*5110*/  USHF.L.U32 UR5, UR17, UR5, URZ ;  /* 0x0000000511057299 */ /* 0x000fe2000800063f */
[----:B------:R-:W-:Y:S01]  /*5120*/  ULDC.64 UR28, c[0x0][0x198] ;  /* 0x00006600001c7ab9 */ /* 0x000fe20000000a00 */
[----:B0-----:R-:W-:-:S05]  /*5130*/  VIADD R0, R0, 0x1f ;  /* 0x0000001f00007836 */ /* 0x001fca0000000000 */
[----:B------:R-:W-:Y:S01]  /*5140*/  SHF.R.S32.HI R3, RZ, 0x1f, R0 ;  /* 0x0000001fff037819 */ /* 0x000fe20000011400 */
[----:B-1----:R-:W-:-:S03]  /*5150*/  USHF.R.U32.HI UR27, URZ, 0x2, UR8 ;  /* 0x000000023f1b7899 */ /* 0x002fc60008011608 */
[----:B------:R-:W-:Y:S01]  /*5160*/  LEA.HI R3, R3, R0, RZ, 0x5 ;  /* 0x0000000003037211 */ /* 0x000fe200078f28ff */
[----:B------:R-:W-:Y:S01]  /*5170*/  ULOP3.LUT UR10, UR8, 0x3, URZ, 0xc0, !UPT ;  /* 0x00000003080a7892 */ /* 0x000fe2000f8ec03f */
[----:B------:R-:W-:Y:S01]  /*5180*/  IMAD.MOV.U32 R0, RZ, RZ, 0x1 ;  /* 0x00000001ff007424 */ /* 0x000fe200078e00ff */
[----:B------:R-:W-:Y:S01]  /*5190*/  USHF.L.U32 UR6, UR8, 0x4, URZ ;  /* 0x0000000408067899 */ /* 0x000fe2000800063f */
[----:B------:R-:W-:Y:S01]  /*51a0*/  SHF.R.S32.HI R3, RZ, 0x5, R3 ;  /* 0x00000005ff037819 */ /* 0x000fe20000011403 */
[----:B------:R-:W-:Y:S02]  /*51b0*/  USHF.L.U32 UR7, UR8, 0x9, URZ ;  /* 0x0000000908077899 */ /* 0x000fe4000800063f */
[----:B------:R-:W-:Y:S02]  /*51c0*/  ULOP3.LUT UR8, UR8, 0xfffffffc, URZ, 0xc0, !UPT ;  /* 0xfffffffc08087892 */ /* 0x000fe4000f8ec03f */
[----:B------:R-:W-:Y:S01]  /*51d0*/  UISETP.GT.U32.AND UP0, UPT, UR10, 0xffff, UPT ;  /* 0x0000ffff0a00788c */ /* 0x000fe2000bf04070 */
[----:B------:R-:W-:Y:S01]  /*51e0*/  VIADD R8, R3, 0x1 ;  /* 0x0000000103087836 */ /* 0x000fe20000000000 */
[----:B------:R-:W-:-:S02]  /*51f0*/  ULOP3.LUT UR12, UR8, 0x1, URZ, 0xfc, !UPT ;  /* 0x00000001080c7892 */ /* 0x000fc4000f8efc3f */
[----:B------:R-:W-:Y:S02]  /*5200*/  ULOP3.LUT UR14, UR8, 0x2, URZ, 0xfc, !UPT ;  /* 0x00000002080e7892 */ /* 0x000fe4000f8efc3f */
[----:B------:R-:W-:Y:S02]  /*5210*/  USHF.L.U32 UR11, UR17, UR8, URZ ;  /* 0x00000008110b7299 */ /* 0x000fe4000800063f */
[----:B------:R-:W-:Y:S02]  /*5220*/  ULOP3.LUT UR15, UR8, 0x3, URZ, 0xfc, !UPT ;  /* 0x00000003080f7892 */ /* 0x000fe4000f8efc3f */
[----:B------:R-:W-:Y:S02]  /*5230*/  UIMAD.WIDE.U32 UR8, UR9, UR16, URZ ;  /* 0x00000010090872a5 */ /* 0x000fe4000f8e003f */
[----:B------:R-:W-:Y:S02]  /*5240*/  USHF.L.U32 UR12, UR17, UR12, URZ ;  /* 0x0000000c110c7299 */ /* 0x000fe4000800063f */
[----:B------:R-:W-:-:S02]  /*5250*/  USHF.L.U32 UR14, UR17, UR14, URZ ;  /* 0x0000000e110e7299 */ /* 0x000fc4000800063f */
[----:B------:R-:W-:Y:S01]  /*5260*/  USEL UR10, UR10, 0xffff, !UP0 ;  /* 0x0000ffff0a0a7887 */ /* 0x000fe2000c000000 */
[----:B------:R-:W-:Y:S01]  /*5270*/  ULDC UR16, c[0x0][0x14] ;  /* 0x0000050000107ab9 */ /* 0x000fe20000000800 */
[----:B------:R-:W-:Y:S02]  /*5280*/  USHF.L.U32 UR15, UR17, UR15, URZ ;  /* 0x0000000f110f7299 */ /* 0x000fe4000800063f */
[----:B------:R-:W-:Y:S02]  /*5290*/  UIMAD.WIDE.U32 UR22, UR8, UR16, URZ ;  /* 0x00000010081672a5 */ /* 0x000fe4000f8e003f */
[----:B------:R-:W-:Y:S02]  /*52a0*/  UIMAD UR21, UR9, UR16, URZ ;  /* 0x00000010091572a4 */ /* 0x000fe4000f8e023f */
[----:B------:R-:W-:Y:S02]  /*52b0*/  ULOP3.LUT UR11, UR14, UR11, UR12, 0xfe, !UPT ;  /* 0x0000000b0e0b7292 */ /* 0x000fe4000f8efe0c */
[----:B------:R-:W-:-:S02]  /*52c0*/  ULOP3.LUT UR10, UR10, 0xffff, URZ, 0xc0, !UPT ;  /* 0x0000ffff0a0a7892 */ /* 0x000fc4000f8ec03f */
[----:B------:R-:W-:Y:S02]  /*52d0*/  ULOP3.LUT UR6, UR6, 0x30, URZ, 0xc0, !UPT ;  /* 0x0000003006067892 */ /* 0x000fe4000f8ec03f */
[----:B------:R-:W-:Y:S02]  /*52e0*/  ULOP3.LUT UR7, UR7, 0x600, URZ, 0xc0, !UPT ;  /* 0x0000060007077892 */ /* 0x000fe4000f8ec03f */
[----:B------:R-:W-:Y:S02]  /*52f0*/  UIADD3 UR21, UR23, UR21, URZ ;  /* 0x0000001517157290 */ /* 0x000fe4000fffe03f */
[----:B------:R-:W-:Y:S02]  /*5300*/  ULOP3.LUT UR18, UR11, UR15, URZ, 0xfc, !UPT ;  /* 0x0000000f0b127292 */ /* 0x000fe4000f8efc3f */
[----:B------:R-:W-:-:S12]  /*5310*/  USHF.L.U32 UR19, UR19, UR10, URZ ;  /* 0x0000000a13137299 */ /* 0x000fd8000800063f */
.L_x_116:
[----:B------:R-:W-:-:S03]  /*5320*/  UMOV UR8, 0xffffffff ;  /* 0xffffffff00087882 */ /* 0x000fc60000000000 */
[----:B------:R-:W-:Y:S05]  /*5330*/  BRA.DIV UR8, `(.L_x_106) ;  /* 0x0000001208607947 */ /* 0x000fea000b800000 */
[----:B------:R-:W-:-:S13]  /*5340*/  ELECT P6, URZ, PT ;  /* 0x00000000003f782f */ /* 0x000fda00038c0000 */
.L_x_132:
[----:B------:R-:W0:Y:S01]  /*5350*/  LDC R4, c[0x0][0x28c] ;  /* 0x0000a300ff047b82 */ /* 0x000e220000000800 */
[----:B------:R-:W-:Y:S01]  /*5360*/  BSSY B1, `(.L_x_107) ;  /* 0x000003c000017945 */ /* 0x000fe20003800000 */
[----:B0-----:R-:W-:-:S13]  /*5370*/  ISETP.LT.OR P6, PT, R4, 0x1, !P6 ;  /* 0x000000010400780c */ /* 0x001fda00077c1670 */
[----:B------:R-:W-:Y:S05]  /*5380*/  @P6 BRA `(.L_x_108) ;  /* 0x0000000000e46947 */ /* 0x000fea0003800000 */
[----:B------:R-:W-:Y:S01]  /*5390*/  LEA R11, R11, UR27, 0x1 ;  /* 0x0000001b0b0b7c11 */ /* 0x000fe2000f8e08ff */
[----:B------:R-:W-:Y:S01]  /*53a0*/  IMAD.MOV.U32 R21, RZ, RZ, RZ ;  /* 0x000000ffff157224 */ /* 0x000fe200078e00ff */
[----:B------:R-:W-:Y:S01]  /*53b0*/  LEA R20, R20, UR6, 0x6 ;  /* 0x0000000614147c11 */ /* 0x000fe2000f8e30ff */
[----:B------:R-:W-:Y:S02]  /*53c0*/  IMAD.MOV.U32 R4, RZ, RZ, R8 ;  /* 0x000000ffff047224 */ /* 0x000fe400078e0008 */
[----:B------:R-:W-:Y:S02]  /*53d0*/  IMAD.MOV.U32 R5, RZ, RZ, R0 ;  /* 0x000000ffff057224 */ /* 0x000fe400078e0000 */
[----:B------:R-:W-:Y:S02]  /*53e0*/  IMAD.MOV.U32 R6, RZ, RZ, R12 ;  /* 0x000000ffff067224 */ /* 0x000fe400078e000c */
[----:B------:R-:W-:-:S07]  /*53f0*/  IMAD.SHL.U32 R15, R11, 0x40, RZ ;  /* 0x000000400b0f7824 */ /* 0x000fce00078e00ff */
.L_x_111:
[----:B------:R-:W0:Y:S01]  /*5400*/  S2R R14, SR_CgaCtaId ;  /* 0x00000000000e7919 */ /* 0x000e220000008800 */
[----:B------:R-:W-:Y:S02]  /*5410*/  MOV R7, 0x400 ;  /* 0x0000040000077802 */ /* 0x000fe40000000f00 */
[----:B------:R-:W-:-:S13]  /*5420*/  LOP3.LUT P1, RZ, R18, 0x7f, RZ, 0xc0, !PT ;  /* 0x0000007f12ff7812 */ /* 0x000fda000782c0ff */
[----:B------:R-:W1:Y:S01]  /*5430*/  @!P1 LDC R11, c[0x0][0x500] ;  /* 0x00014000ff0b9b82 */ /* 0x000e620000000800 */
[----:B0-----:R-:W-:Y:S02]  /*5440*/  LEA R22, R14, R7, 0x18 ;  /* 0x000000070e167211 */ /* 0x001fe400078ec0ff */
[----:B------:R-:W-:-:S03]  /*5450*/  SHF.L.U32 R7, R5, 0x1f, RZ ;  /* 0x0000001f05077819 */ /* 0x000fc600000006ff */
[----:B------:R-:W-:-:S04]  /*5460*/  IMAD R14, R6, 0x8, R22 ;  /* 0x00000008060e7824 */ /* 0x000fc800078e0216 */
[----:B------:R-:W0:Y:S02]  /*5470*/  SYNCS.PHASECHK.TRANS64.TRYWAIT P0, [R14+URZ+0x48], R7 ;  /* 0x000048070e0075a7 */ /* 0x000e24000800017f */
[----:B01----:R-:W-:Y:S05]  /*5480*/  @!P0 BRA `(.L_x_109) ;  /* 0x00000010002c8947 */ /* 0x003fea0003800000 */
.L_x_133:
[----:B0-----:R-:W-:Y:S01]  /*5490*/  PRMT R7, R9, 0x9910, RZ ;  /* 0x0000991009077816 */ /* 0x001fe200000000ff */
[----:B------:R0:W-:Y:S03]  /*54a0*/  @!P1 SYNCS.ARRIVE.TRANS64 RZ, [R14+URZ], R11 ;  /* 0x0000000b0eff99a7 */ /* 0x0001e6000800003f */
[----:B------:R-:W-:-:S13]  /*54b0*/  ISETP.NE.AND P0, PT, R7, 0x2, PT ;  /* 0x000000020700780c */ /* 0x000fda0003f05270 */
[----:B0-----:R-:W-:Y:S05]  /*54c0*/  @P0 BRA `(.L_x_110) ;  /* 0x0000000000040947 */ /* 0x001fea0003800000 */
[----:B------:R-:W-:Y:S01]  /*54d0*/  BPT.TRAP 0x1 ;  /* 0x000000040000795c */ /* 0x000fe20000300000 */
.L_x_110:
[----:B------:R-:W-:Y:S01]  /*54e0*/  LEA R7, R6, UR27, 0x1 ;  /* 0x0000001b06077c11 */ /* 0x000fe2000f8e08ff */
[----:B------:R-:W-:Y:S01]  /*54f0*/  VIADD R4, R4, 0xffffffff ;  /* 0xffffffff04047836 */ /* 0x000fe20000000000 */
[----:B------:R-:W-:Y:S01]  /*5500*/  R2UR UR25, R15 ;  /* 0x000000000f1972ca */ /* 0x000fe200000e0000 */
[----:B------:R-:W-:Y:S01]  /*5510*/  UIADD3 UR14, UP0, UR28, 0xf0, URZ ;  /* 0x000000f01c0e7890 */ /* 0x000fe2000ff1e03f */
[----:B------:R-:W-:Y:S01]  /*5520*/  R2UR UR9, R14 ;  /* 0x000000000e0972ca */ /* 0x000fe200000e0000 */
[----:B------:R-:W-:Y:S01]  /*5530*/  IMAD.SHL.U32 R7, R7, 0x800, RZ ;  /* 0x0000080007077824 */ /* 0x000fe200078e00ff */
[----:B------:R-:W-:Y:S01]  /*5540*/  R2UR UR10, R21 ;  /* 0x00000000150a72ca */ /* 0x000fe200000e0000 */
[----:B------:R-:W-:Y:S01]  /*5550*/  UIADD3 UR32, UP1, UR28, 0x1f0, URZ ;  /* 0x000001f01c207890 */ /* 0x000fe2000ff3e03f */
[----:B------:R-:W-:Y:S01]  /*5560*/  R2UR UR12, R13 ;  /* 0x000000000d0c72ca */ /* 0x000fe200000e0000 */
[--C-:B------:R-:W-:Y:S01]  /*5570*/  IMAD R11, R7, 0x4, R22.reuse ;  /* 0x00000004070b7824 */ /* 0x100fe200078e0216 */
[----:B------:R-:W-:Y:S01]  /*5580*/  LEA R7, R6, UR7, 0xb ;  /* 0x0000000706077c11 */ /* 0x000fe2000f8e58ff */
[----:B------:R-:W-:Y:S01]  /*5590*/  UIADD3.X UR15, URZ, UR29, URZ, UP0, !UPT ;  /* 0x0000001d3f0f7290 */ /* 0x000fe200087fe43f */
[----:B------:R-:W-:Y:S01]  /*55a0*/  R2UR UR26, R20 ;  /* 0x00000000141a72ca */ /* 0x000fe200000e0000 */
[----:B------:R-:W-:Y:S01]  /*55b0*/  UPRMT UR20, URZ, 0x5410, UR19 ;  /* 0x000054103f147896 */ /* 0x000fe20008000013 */
[----:B------:R-:W-:Y:S01]  /*55c0*/  R2UR UR8, R11 ;  /* 0x000000000b0872ca */ /* 0x000fe200000e0000 */
[----:B------:R-:W-:Y:S01]  /*55d0*/  IMAD R7, R7, 0x4, R22 ;  /* 0x0000000407077824 */ /* 0x000fe200078e0216 */
[----:B------:R-:W-:Y:S01]  /*55e0*/  ISETP.GT.AND P1, PT, R4, 0x1, PT ;  /* 0x000000010400780c */ /* 0x000fe20003f24270 */
[----:B------:R-:W-:Y:S01]  /*55f0*/  VIADD R6, R6, 0x1 ;  /* 0x0000000106067836 */ /* 0x000fe20000000000 */
[----:B------:R-:W-:Y:S01]  /*5600*/  UPRMT UR30, URZ, 0x5410, UR18 ;  /* 0x000054103f1e7896 */ /* 0x000fe20008000012 */
[----:B------:R-:W-:Y:S01]  /*5610*/  VIADD R21, R21, 0x20 ;  /* 0x0000002015157836 */ /* 0x000fe20000000000 */
[----:B------:R-:W-:Y:S01]  /*5620*/  R2UR UR11, R7 ;  /* 0x00000000070b72ca */ /* 0x000fe200000e0000 */
[----:B------:R-:W-:Y:S01]  /*5630*/  UIADD3.X UR33, URZ, UR29, URZ, UP1, !UPT ;  /* 0x0000001d3f217290 */ /* 0x000fe20008ffe43f */
[----:B------:R-:W-:Y:S01]  /*5640*/  ISETP.NE.AND P0, PT, R6, 0x9, PT ;  /* 0x000000090600780c */ /* 0x000fe20003f05270 */
[----:B------:R-:W-:Y:S01]  /*5650*/  UMOV UR16, 0x0 ;  /* 0x0000000000107882 */ /* 0x000fe20000000000 */
[----:B------:R-:W-:-:S02]  /*5660*/  UMOV UR17, 0x10000000 ;  /* 0x1000000000117882 */ /* 0x000fc40000000000 */
[----:B------:R-:W-:Y:S01]  /*5670*/  SEL R14, RZ, 0x1, P0 ;  /* 0x00000001ff0e7807 */ /* 0x000fe20000000000 */
[----:B------:R-:W-:Y:S01]  /*5680*/  UIADD3 UR8, UR8, 0x180, URZ ;  /* 0x0000018008087890 */ /* 0x000fe2000fffe03f */
[----:B------:R-:W-:Y:S02]  /*5690*/  SEL R6, R6, RZ, P0 ;  /* 0x000000ff06067207 */ /* 0x000fe40000000000 */
[----:B------:R-:W-:-:S03]  /*56a0*/  LOP3.LUT R5, R5, R14, RZ, 0x3c, !PT ;  /* 0x0000000e05057212 */ /* 0x000fc600078e3cff */
[----:B------:R-:W-:-:S03]  /*56b0*/  UIADD3 UR24, UR11, 0x24180, URZ ;  /* 0x000241800b187890 */ /* 0x000fc6000fffe03f */
[----:B------:R-:W-:Y:S02]  /*56c0*/  UMOV UR11, UR25 ;  /* 0x00000019000b7c82 */ /* 0x000fe40008000000 */
[----:B------:R0:W-:Y:S02]  /*56d0*/  UTMALDG.3D.MULTICAST [UR8], [UR14], UR20, desc[UR16] ;  /* 0x000010080e0073b4 */ /* 0x0001e40008011814 */
[----:B0-----:R-:W-:Y:S01]  /*56e0*/  UMOV UR8, UR24 ;  /* 0x0000001800087c82 */ /* 0x001fe20008000000 */
[----:B------:R-:W-:Y:S02]  /*56f0*/  UMOV UR11, UR26 ;  /* 0x0000001a000b7c82 */ /* 0x000fe40008000000 */
[----:B------:R0:W-:Y:S02]  /*5700*/  UTMALDG.3D.MULTICAST [UR8], [UR32], UR30, desc[UR16] ;  /* 0x00001008200073b4 */ /* 0x0001e4000801181e */
[----:B0-----:R-:W-:Y:S05]  /*5710*/  @P1 BRA `(.L_x_111) ;  /* 0xfffffffc00381947 */ /* 0x001fea000383ffff */
.L_x_108:
[----:B------:R-:W-:Y:S05]  /*5720*/  BSYNC B1 ;  /* 0x0000000000017941 */ /* 0x000fea0003800000 */
.L_x_107:
[----:B------:R-:W-:Y:S01]  /*5730*/  LOP3.LUT P1, RZ, R10, 0xff, RZ, 0xc0, !PT ;  /* 0x000000ff0aff7812 */ /* 0x000fe2000782c0ff */
[C---:B------:R-:W-:Y:S01]  /*5740*/  IMAD.IADD R12, R3.reuse, 0x1, R12 ;  /* 0x00000001030c7824 */ /* 0x040fe200078e020c */
[----:B------:R-:W-:Y:S01]  /*5750*/  ULDC.64 UR8, c[0x0][0x650] ;  /* 0x0001940000087ab9 */ /* 0x000fe20000000a00 */
[C---:B------:R-:W-:Y:S01]  /*5760*/  ISETP.GE.U32.AND P2, PT, R3.reuse, 0x9, PT ;  /* 0x000000090300780c */ /* 0x040fe20003f46070 */
[----:B------:R-:W-:Y:S01]  /*5770*/  BSSY B1, `(.L_x_112) ;  /* 0x000006a000017945 */ /* 0x000fe20003800000 */
[----:B------:R-:W-:Y:S01]  /*5780*/  IMAD.MOV.U32 R11, RZ, RZ, -0x1 ;  /* 0xffffffffff0b7424 */ /* 0x000fe200078e00ff */
[----:B------:R-:W-:Y:S01]  /*5790*/  ISETP.GT.U32.AND P0, PT, R12, 0x8, PT ;  /* 0x000000080c00780c */ /* 0x000fe20003f04070 */
[----:B------:R-:W-:Y:S01]  /*57a0*/  IMAD.MOV.U32 R20, RZ, RZ, -0x1 ;  /* 0xffffffffff147424 */ /* 0x000fe200078e00ff */
[----:B------:R-:W-:Y:S01]  /*57b0*/  PRMT R10, RZ, 0x7610, R10 ;  /* 0x00007610ff0a7816 */ /* 0x000fe2000000000a */
[----:B------:R-:W-:Y:S01]  /*57c0*/  IMAD.MOV.U32 R13, RZ, RZ, -0x1 ;  /* 0xffffffffff0d7424 */ /* 0x000fe200078e00ff */
[----:B------:R-:W-:-:S03]  /*57d0*/  ISETP.LT.U32.AND P0, PT, R3, 0x9, P0 ;  /* 0x000000090300780c */ /* 0x000fc60000701070 */
[----:B------:R-:W0:Y:S01]  /*57e0*/  @P1 S2R R5, SR_CgaCtaId ;  /* 0x0000000000051919 */ /* 0x000e220000008800 */
[----:B------:R-:W-:-:S04]  /*57f0*/  @P1 MOV R4, 0x400 ;  /* 0x0000040000041802 */ /* 0x000fc80000000f00 */
[----:B0-----:R-:W-:Y:S01]  /*5800*/  @P1 LEA R6, R5, R4, 0x18 ;  /* 0x0000000405061211 */ /* 0x001fe200078ec0ff */
[----:B------:R-:W-:-:S03]  /*5810*/  IMAD.WIDE.U32 R4, R12, 0x38e38e39, RZ ;  /* 0x38e38e390c047825 */ /* 0x000fc600078e00ff */
[----:B------:R0:W-:Y:S01]  /*5820*/  @P1 SYNCS.ARRIVE.TRANS64.A1T0 RZ, [R6+URZ+0xa8], RZ ;  /* 0x0000a8ff06ff19a7 */ /* 0x0001e2000810003f */
[----:B------:R-:W-:Y:S02]  /*5830*/  IADD3 R16, P1, R16, UR22, RZ ;  /* 0x0000001610107c10 */ /* 0x000fe4000ff3e0ff */
[----:B------:R-:W-:Y:S02]  /*5840*/  SHF.R.U32.HI R7, RZ, 0x1, R5 ;  /* 0x00000001ff077819 */ /* 0x000fe40000011605 */
[----:B------:R-:W-:Y:S02]  /*5850*/  SEL R5, RZ, 0x1, !P0 ;  /* 0x00000001ff057807 */ /* 0x000fe40004000000 */
[----:B------:R-:W-:Y:S01]  /*5860*/  IADD3.X R17, R17, UR21, RZ, P1, !PT ;  /* 0x0000001511117c10 */ /* 0x000fe20008ffe4ff */
[----:B------:R-:W-:Y:S01]  /*5870*/  IMAD R12, R7, -0x9, R12 ;  /* 0xfffffff7070c7824 */ /* 0x000fe200078e020c */
[----:B------:R-:W-:Y:S02]  /*5880*/  ISETP.GE.U32.AND P0, PT, R16, UR8, PT ;  /* 0x0000000810007c0c */ /* 0x000fe4000bf06070 */
[----:B------:R-:W-:-:S02]  /*5890*/  LOP3.LUT R0, R0, R5, RZ, 0x3c, !PT ;  /* 0x0000000500007212 */ /* 0x000fc400078e3cff */
[----:B------:R-:W-:Y:S02]  /*58a0*/  ISETP.GE.U32.AND.EX P0, PT, R17, UR9, PT, P0 ;  /* 0x0000000911007c0c */ /* 0x000fe4000bf06100 */
[----:B------:R-:W-:Y:S02]  /*58b0*/  @P2 LOP3.LUT R0, R0, 0x1, R7, 0x78, !PT ;  /* 0x0000000100002812 */ /* 0x000fe400078e7807 */
[----:B------:R-:W-:-:S09]  /*58c0*/  PRMT R4, RZ, 0x7610, R4 ;  /* 0x00007610ff047816 */ /* 0x000fd20000000004 */
[----:B0-----:R-:W-:Y:S05]  /*58d0*/  @P0 BRA `(.L_x_113) ;  /* 0x00000004004c0947 */ /* 0x001fea0003800000 */
[----:B------:R-:W0:Y:S01]  /*58e0*/  S2R R14, SR_CTAID.X ;  /* 0x00000000000e7919 */ /* 0x000e220000002500 */
[----:B------:R-:W-:Y:S01]  /*58f0*/  ULDC.64 UR8, c[0x0][0x628] ;  /* 0x00018a0000087ab9 */ /* 0x000fe20000000a00 */
[----:B------:R-:W1:Y:S01]  /*5900*/  LDC R15, c[0x0][0x144] ;  /* 0x00005100ff0f7b82 */ /* 0x000e620000000800 */
[----:B------:R-:W-:Y:S01]  /*5910*/  ISETP.NE.U32.AND P0, PT, RZ, UR8, PT ;  /* 0x00000008ff007c0c */ /* 0x000fe2000bf05070 */
[----:B------:R-:W2:Y:S01]  /*5920*/  S2R R11, SR_CTAID.Y ;  /* 0x00000000000b7919 */ /* 0x000ea20000002600 */
[----:B------:R-:W-:Y:S01]  /*5930*/  ULDC UR10, c[0x0][0x150] ;  /* 0x00005400000a7ab9 */ /* 0x000fe20000000800 */
[----:B------:R-:W-:Y:S01]  /*5940*/  ULDC UR11, c[0x0][0x630] ;  /* 0x00018c00000b7ab9 */ /* 0x000fe20000000800 */
[----:B------:R-:W-:Y:S01]  /*5950*/  ISETP.NE.AND.EX P0, PT, RZ, UR9, PT, P0 ;  /* 0x00000009ff007c0c */ /* 0x000fe2000bf05300 */
[----:B------:R-:W-:Y:S01]  /*5960*/  IMAD.MOV.U32 R4, RZ, RZ, R16 ;  /* 0x000000ffff047224 */ /* 0x000fe200078e0010 */
[----:B0-----:R-:W-:-:S05]  /*5970*/  I2FP.F32.U32 R5, R14 ;  /* 0x0000000e00057245 */ /* 0x001fca0000201000 */
[----:B------:R-:W-:Y:S01]  /*5980*/  FMUL R20, R5, UR10 ;  /* 0x0000000a05147c20 */ /* 0x000fe20008400000 */
[----:B------:R-:W-:-:S05]  /*5990*/  IMAD.MOV.U32 R5, RZ, RZ, R17 ;  /* 0x000000ffff057224 */ /* 0x000fca00078e0011 */
[----:B--2---:R-:W-:Y:S05]  /*59a0*/  @!P0 BRA `(.L_x_114) ;  /* 0x0000000000288947 */ /* 0x004fea0003800000 */
[----:B------:R-:W-:Y:S02]  /*59b0*/  ULDC UR10, c[0x0][0x634] ;  /* 0x00018d00000a7ab9 */ /* 0x000fe40000000800 */
[----:B------:R-:W-:-:S05]  /*59c0*/  IADD3 R5, P0, R16, UR10, RZ ;  /* 0x0000000a10057c10 */ /* 0x000fca000ff1e0ff */
[----:B------:R-:W-:-:S04]  /*59d0*/  IMAD.X R13, RZ, RZ, R17, P0 ;  /* 0x000000ffff0d7224 */ /* 0x000fc800000e0611 */
[----:B------:R-:W-:-:S04]  /*59e0*/  IMAD.WIDE.U32 R6, R13, UR8, RZ ;  /* 0x000000080d067c25 */ /* 0x000fc8000f8e00ff */
[----:B------:R-:W-:-:S04]  /*59f0*/  IMAD.WIDE.U32 R6, P0, R5, UR9, R6 ;  /* 0x0000000905067c25 */ /* 0x000fc8000f800006 */
[----:B------:R-:W-:-:S04]  /*5a00*/  IMAD.WIDE.U32 R4, R5, UR8, RZ ;  /* 0x0000000805047c25 */ /* 0x000fc8000f8e00ff */
[----:B------:R-:W-:Y:S01]  /*5a10*/  IMAD.MOV.U32 R4, RZ, RZ, R7 ;  /* 0x000000ffff047224 */ /* 0x000fe200078e0007 */
[----:B------:R-:W-:Y:S01]  /*5a20*/  IADD3 RZ, P1, R5, R6, RZ ;  /* 0x0000000605ff7210 */ /* 0x000fe20007f3e0ff */
[----:B------:R-:W-:-:S04]  /*5a30*/  IMAD.X R5, RZ, RZ, RZ, P0 ;  /* 0x000000ffff057224 */ /* 0x000fc800000e06ff */
[----:B------:R-:W-:-:S08]  /*5a40*/  IMAD.WIDE.U32.X R4, R13, UR9, R4, P1 ;  /* 0x000000090d047c25 */ /* 0x000fd000088e0404 */
.L_x_114:
[--C-:B------:R-:W-:Y:S01]  /*5a50*/  SHF.R.U64 R13, R4, UR11, R5.reuse ;  /* 0x0000000b040d7c19 */ /* 0x100fe20008001205 */
[----:B------:R-:W0:Y:S01]  /*5a60*/  F2I.U32.TRUNC.NTZ R20, R20 ;  /* 0x0000001400147305 */ /* 0x000e22000020f000 */
[----:B------:R-:W-:Y:S01]  /*5a70*/  SHF.R.U32.HI R4, RZ, UR11, R5 ;  /* 0x0000000bff047c19 */ /* 0x000fe20008011605 */
[----:B------:R-:W-:Y:S01]  /*5a80*/  ULDC.64 UR8, c[0x0][0x620] ;  /* 0x0001880000087ab9 */ /* 0x000fe20000000a00 */
[----:B------:R-:W-:Y:S01]  /*5a90*/  IADD3 R7, P0, RZ, -R13, RZ ;  /* 0x8000000dff077210 */ /* 0x000fe20007f1e0ff */
[----:B------:R-:W-:Y:S01]  /*5aa0*/  ULDC.64 UR10, c[0x0][0x640] ;  /* 0x00019000000a7ab9 */ /* 0x000fe20000000a00 */
[----:B------:R-:W2:Y:S03]  /*5ab0*/  LDC R22, c[0x0][0x148] ;  /* 0x00005200ff167b82 */ /* 0x000ea60000000800 */
[----:B------:R-:W-:Y:S01]  /*5ac0*/  IMAD.X R4, RZ, RZ, ~R4, P0 ;  /* 0x000000ffff047224 */ /* 0x000fe200000e0e04 */
[----:B------:R-:W-:-:S03]  /*5ad0*/  ISETP.NE.U32.AND P0, PT, RZ, UR10, PT ;  /* 0x0000000aff007c0c */ /* 0x000fc6000bf05070 */
[----:B------:R-:W-:Y:S01]  /*5ae0*/  IMAD R6, R4, UR8, RZ ;  /* 0x0000000804067c24 */ /* 0x000fe2000f8e02ff */
[----:B------:R-:W-:Y:S01]  /*5af0*/  ISETP.NE.AND.EX P0, PT, RZ, UR11, PT, P0 ;  /* 0x0000000bff007c0c */ /* 0x000fe2000bf05300 */
[----:B------:R-:W-:Y:S01]  /*5b00*/  IMAD.WIDE.U32 R4, R7, UR8, R16 ;  /* 0x0000000807047c25 */ /* 0x000fe2000f8e0010 */
[----:B------:R-:W-:-:S03]  /*5b10*/  ULDC UR8, c[0x0][0x618] ;  /* 0x0001860000087ab9 */ /* 0x000fc60000000800 */
[----:B------:R-:W-:Y:S01]  /*5b20*/  IMAD R7, R7, UR9, R6 ;  /* 0x0000000907077c24 */ /* 0x000fe2000f8e0206 */
[----:B------:R-:W-:Y:S01]  /*5b30*/  ULDC UR9, c[0x0][0x154] ;  /* 0x0000550000097ab9 */ /* 0x000fe20000000800 */
[----:B0-----:R-:W-:Y:S02]  /*5b40*/  IMAD.MOV R6, RZ, RZ, -R20 ;  /* 0x000000ffff067224 */ /* 0x001fe400078e0a14 */
[----:B------:R-:W-:Y:S02]  /*5b50*/  IMAD.IADD R5, R5, 0x1, R7 ;  /* 0x0000000105057824 */ /* 0x000fe400078e0207 */
[----:B-1----:R-:W-:Y:S01]  /*5b60*/  IMAD R14, R15, R6, R14 ;  /* 0x000000060f0e7224 */ /* 0x002fe200078e020e */
[----:B------:R-:W-:Y:S02]  /*5b70*/  I2FP.F32.U32 R6, R11 ;  /* 0x0000000b00067245 */ /* 0x000fe40000201000 */
[--C-:B------:R-:W-:Y:S02]  /*5b80*/  SHF.R.U64 R15, R4, UR8, R5.reuse ;  /* 0x00000008040f7c19 */ /* 0x100fe40008001205 */
[----:B------:R-:W-:Y:S01]  /*5b90*/  SHF.R.U32.HI R4, RZ, UR8, R5 ;  /* 0x00000008ff047c19 */ /* 0x000fe20008011605 */
[----:B------:R-:W-:Y:S01]  /*5ba0*/  FMUL R6, R6, UR9 ;  /* 0x0000000906067c20 */ /* 0x000fe20008400000 */
[----:B------:R-:W-:-:S02]  /*5bb0*/  ULDC UR8, c[0x0][0x608] ;  /* 0x0001820000087ab9 */ /* 0x000fc40000000800 */
[--C-:B------:R-:W-:Y:S01]  /*5bc0*/  SHF.R.U64 R21, R15, UR8, R4.reuse ;  /* 0x000000080f157c19 */ /* 0x100fe20008001204 */
[----:B------:R0:W1:Y:S01]  /*5bd0*/  F2I.U32.TRUNC.NTZ R24, R6 ;  /* 0x0000000600187305 */ /* 0x000062000020f000 */
[----:B------:R-:W-:Y:S01]  /*5be0*/  SHF.R.U32.HI R4, RZ, UR8, R4 ;  /* 0x00000008ff047c19 */ /* 0x000fe20008011604 */
[----:B------:R-:W-:-:S03]  /*5bf0*/  ULDC UR8, c[0x0][0x658] ;  /* 0x0001960000087ab9 */ /* 0x000fc60000000800 */
[--C-:B------:R-:W-:Y:S02]  /*5c00*/  SHF.R.U64 R20, R21, UR8, R4.reuse ;  /* 0x0000000815147c19 */ /* 0x100fe40008001204 */
[----:B------:R-:W-:-:S03]  /*5c10*/  SHF.R.U32.HI R23, RZ, UR8, R4 ;  /* 0x00000008ff177c19 */ /* 0x000fc60008011604 */
[----:B------:R-:W-:Y:S02]  /*5c20*/  IMAD.MOV.U32 R4, RZ, RZ, R20 ;  /* 0x000000ffff047224 */ /* 0x000fe400078e0014 */
[----:B------:R-:W-:Y:S01]  /*5c30*/  IMAD.MOV.U32 R5, RZ, RZ, R23 ;  /* 0x000000ffff057224 */ /* 0x000fe200078e0017 */
[----:B0-----:R-:W-:Y:S06]  /*5c40*/  @!P0 BRA `(.L_x_115) ;  /* 0x0000000000288947 */ /* 0x001fec0003800000 */
        /* <DEDUP_REMOVED lines=10> */
.L_x_115:
[----:B------:R-:W-:Y:S01]  /*5cf0*/  ISETP.NE.AND P0, PT, R2, 0x1, PT ;  /* 0x000000010200780c */ /* 0x000fe20003f05270 */
[----:B------:R-:W-:Y:S01]  /*5d00*/  ULDC UR8, c[0x0][0x648] ;  /* 0x0001920000087ab9 */ /* 0x000fe20000000800 */
[----:B-1----:R-:W-:Y:S01]  /*5d10*/  IMAD.MOV R24, RZ, RZ, -R24 ;  /* 0x000000ffff187224 */ /* 0x002fe200078e0a18 */
[----:B------:R-:W-:Y:S01]  /*5d20*/  SHF.R.U64 R4, R4, UR8, R5 ;  /* 0x0000000804047c19 */ /* 0x000fe20008001205 */
[----:B------:R-:W-:Y:S01]  /*5d30*/  ULDC UR8, c[0x0][0x638] ;  /* 0x00018e0000087ab9 */ /* 0x000fe20000000800 */
[----:B------:R-:W-:Y:S01]  /*5d40*/  LOP3.LUT R21, R21, UR13, RZ, 0xc0, !PT ;  /* 0x0000000d15157c12 */ /* 0x000fe2000f8ec0ff */
[----:B------:R-:W-:Y:S02]  /*5d50*/  ULDC UR9, c[0x0][0x610] ;  /* 0x0001840000097ab9 */ /* 0x000fe40000000800 */
[----:B------:R-:W-:Y:S02]  /*5d60*/  IMAD.MOV R5, RZ, RZ, -R4 ;  /* 0x000000ffff057224 */ /* 0x000fe400078e0a04 */
[----:B------:R-:W-:-:S02]  /*5d70*/  IMAD R21, R4, UR5, R21 ;  /* 0x0000000504157c24 */ /* 0x000fc4000f8e0215 */
[----:B------:R-:W-:Y:S01]  /*5d80*/  IMAD R20, R5, UR8, R20 ;  /* 0x0000000805147c24 */ /* 0x000fe2000f8e0214 */
[----:B------:R-:W-:Y:S01]  /*5d90*/  ULDC UR8, c[0x0][0x600] ;  /* 0x0001800000087ab9 */ /* 0x000fe20000000800 */
[----:B--2---:R-:W-:Y:S01]  /*5da0*/  @P0 IMAD R14, R22, R24, R11 ;  /* 0x00000018160e0224 */ /* 0x004fe200078e020b */
[----:B------:R-:W-:Y:S01]  /*5db0*/  LOP3.LUT R11, R15, UR4, RZ, 0xc0, !PT ;  /* 0x000000040f0b7c12 */ /* 0x000fe2000f8ec0ff */
[----:B------:R-:W-:Y:S02]  /*5dc0*/  IMAD.MOV.U32 R4, RZ, RZ, 0x1 ;  /* 0x00000001ff047424 */ /* 0x000fe400078e00ff */
[----:B------:R-:W-:Y:S02]  /*5dd0*/  IMAD R14, R21, UR9, R14 ;  /* 0x00000009150e7c24 */ /* 0x000fe4000f8e020e */
[----:B------:R-:W-:-:S05]  /*5de0*/  IMAD R11, R20, UR8, R11 ;  /* 0x00000008140b7c24 */ /* 0x000fca000f8e020b */
[----:B------:R-:W-:Y:S02]  /*5df0*/  SEL R20, R11, R14, !P0 ;  /* 0x0000000e0b147207 */ /* 0x000fe40004000000 */
[----:B------:R-:W-:-:S07]  /*5e00*/  SEL R11, R14, R11, !P0 ;  /* 0x0000000b0e0b7207 */ /* 0x000fce0004000000 */
.L_x_113:
[----:B------:R-:W-:Y:S05]  /*5e10*/  BSYNC B1 ;  /* 0x0000000000017941 */ /* 0x000fea0003800000 */
.L_x_112:
[----:B------:R-:W-:-:S13]  /*5e20*/  LOP3.LUT P0, RZ, R4, 0xff, RZ, 0xc0, !PT ;  /* 0x000000ff04ff7812 */ /* 0x000fda000780c0ff */
[----:B------:R-:W-:Y:S05]  /*5e30*/  @P0 BRA `(.L_x_116) ;  /* 0xfffffff400380947 */ /* 0x000fea000383ffff */
[----:B------:R-:W-:Y:S05]  /*5e40*/  BSYNC B0 ;  /* 0x0000000000007941 */ /* 0x000fea0003800000 */
.L_x_105:
[----:B------:R-:W-:-:S03]  /*5e50*/  UMOV UR8, 0xffffffff ;  /* 0xffffffff00087882 */ /* 0x000fc60000000000 */
[----:B------:R-:W-:Y:S05]  /*5e60*/  BRA.DIV UR8, `(.L_x_117) ;  /* 0x0000000608c87947 */ /* 0x000fea000b800000 */
[----:B------:R-:W-:-:S13]  /*5e70*/  ELECT P6, URZ, PT ;  /* 0x00000000003f782f */ /* 0x000fda00038c0000 */
.L_x_136:
[----:B------:R-:W-:Y:S04]  /*5e80*/  BSSY B0, `(.L_x_118) ;  /* 0x0000058000007945 */ /* 0x000fe80003800000 */
[----:B------:R-:W-:Y:S05]  /*5e90*/  @!P6 BRA `(.L_x_119) ;  /* 0x000000040058e947 */ /* 0x000fea0003800000 */
[----:B------:R-:W-:-:S04]  /*5ea0*/  LOP3.LUT R19, R19, 0x2, RZ, 0xfc, !PT ;  /* 0x0000000213137812 */ /* 0x000fc800078efcff */
[----:B------:R-:W-:-:S13]  /*5eb0*/  ISETP.NE.AND P0, PT, R19, 0x3, PT ;  /* 0x000000031300780c */ /* 0x000fda0003f05270 */
[----:B------:R-:W-:Y:S05]  /*5ec0*/  @!P0 BRA `(.L_x_120) ;  /* 0x0000000000048947 */ /* 0x000fea0003800000 */
[----:B------:R-:W-:Y:S01]  /*5ed0*/  BPT.TRAP 0x1 ;  /* 0x000000040000795c */ /* 0x000fe20000300000 */
.L_x_120:
[----:B------:R-:W0:Y:S01]  /*5ee0*/  S2R R3, SR_CgaCtaId ;  /* 0x0000000000037919 */ /* 0x000e220000008800 */
[----:B------:R-:W-:-:S04]  /*5ef0*/  MOV R2, 0x400 ;  /* 0x0000040000027802 */ /* 0x000fc80000000f00 */
[----:B0-----:R-:W-:Y:S02]  /*5f00*/  LEA R3, R3, R2, 0x18 ;  /* 0x0000000203037211 */ /* 0x001fe400078ec0ff */
[----:B------:R-:W-:-:S03]  /*5f10*/  SHF.L.U32 R2, R0, 0x1f, RZ ;  /* 0x0000001f00027819 */ /* 0x000fc600000006ff */
[----:B------:R-:W-:-:S04]  /*5f20*/  VIADD R3, R3, 0x48 ;  /* 0x0000004803037836 */ /* 0x000fc80000000000 */
[C---:B------:R-:W-:Y:S02]  /*5f30*/  IMAD R7, R12.reuse, 0x8, R3 ;  /* 0x000000080c077824 */ /* 0x040fe400078e0203 */
[----:B------:R-:W-:Y:S02]  /*5f40*/  VIADD R12, R12, 0x1 ;  /* 0x000000010c0c7836 */ /* 0x000fe40000000000 */
[----:B------:R-:W0:Y:S03]  /*5f50*/  SYNCS.PHASECHK.TRANS64.TRYWAIT P0, [R7+URZ], R2 ;  /* 0x00000002070075a7 */ /* 0x000e26000800017f */
[----:B------:R-:W-:-:S04]  /*5f60*/  ISETP.NE.AND P1, PT, R12, 0x9, PT ;  /* 0x000000090c00780c */ /* 0x000fc80003f25270 */
[----:B------:R-:W-:Y:S02]  /*5f70*/  SEL R5, RZ, 0x1, P1 ;  /* 0x00000001ff057807 */ /* 0x000fe40000800000 */
[----:B------:R-:W-:Y:S02]  /*5f80*/  SEL R12, R12, RZ, P1 ;  /* 0x000000ff0c0c7207 */ /* 0x000fe40000800000 */
[----:B------:R-:W-:-:S03]  /*5f90*/  LOP3.LUT R5, R0, R5, RZ, 0x3c, !PT ;  /* 0x0000000500057212 */ /* 0x000fc600078e3cff */
[----:B------:R-:W-:Y:S01]  /*5fa0*/  IMAD R9, R12, 0x8, R3 ;  /* 0x000000080c097824 */ /* 0x000fe200078e0203 */
[----:B------:R-:W-:Y:S01]  /*5fb0*/  SHF.L.U32 R4, R5, 0x1f, RZ ;  /* 0x0000001f05047819 */ /* 0x000fe200000006ff */
[----:B0-----:R-:W-:Y:S06]  /*5fc0*/  @!P0 BRA `(.L_x_121) ;  /* 0x0000000400908947 */ /* 0x001fec0003800000 */
.L_x_137:
[----:B------:R-:W1:Y:S01]  /*5fd0*/  SYNCS.PHASECHK.TRANS64.TRYWAIT P0, [R9+URZ], R4 ;  /* 0x00000004090075a7 */ /* 0x000e62000800017f */
[----:B------:R-:W-:-:S05]  /*5fe0*/  VIADD R0, R12, 0x1 ;  /* 0x000000010c007836 */ /* 0x000fca0000000000 */
[----:B------:R-:W-:-:S04]  /*5ff0*/  ISETP.NE.AND P1, PT, R0, 0x9, PT ;  /* 0x000000090000780c */ /* 0x000fc80003f25270 */
[----:B0-----:R-:W-:Y:S02]  /*6000*/  SEL R2, RZ, 0x1, P1 ;  /* 0x00000001ff027807 */ /* 0x001fe40000800000 */
[----:B------:R-:W-:Y:S02]  /*6010*/  SEL R0, R0, RZ, P1 ;  /* 0x000000ff00007207 */ /* 0x000fe40000800000 */
[----:B------:R-:W-:-:S03]  /*6020*/  LOP3.LUT R7, R5, R2, RZ, 0x3c, !PT ;  /* 0x0000000205077212 */ /* 0x000fc600078e3cff */
[----:B------:R-:W-:Y:S01]  /*6030*/  IMAD R6, R0, 0x8, R3 ;  /* 0x0000000800067824 */ /* 0x000fe200078e0203 */
[----:B------:R-:W-:Y:S01]  /*6040*/  SHF.L.U32 R5, R7, 0x1f, RZ ;  /* 0x0000001f07057819 */ /* 0x000fe200000006ff */
[----:B-1----:R-:W-:Y:S06]  /*6050*/  @!P0 BRA `(.L_x_122) ;  /* 0x0000000400808947 */ /* 0x002fec0003800000 */
.L_x_138:
[----:B------:R-:W1:Y:S01]  /*6060*/  SYNCS.PHASECHK.TRANS64.TRYWAIT P0, [R6+URZ], R5 ;  /* 0x00000005060075a7 */ /* 0x000e62000800017f */
[----:B------:R-:W-:-:S05]  /*6070*/  VIADD R0, R0, 0x1 ;  /* 0x0000000100007836 */ /* 0x000fca0000000000 */
[----:B------:R-:W-:-:S04]  /*6080*/  ISETP.NE.AND P1, PT, R0, 0x9, PT ;  /* 0x000000090000780c */ /* 0x000fc80003f25270 */
[----:B------:R-:W-:Y:S02]  /*6090*/  SEL R2, RZ, 0x1, P1 ;  /* 0x00000001ff027807 */ /* 0x000fe40000800000 */
[----:B------:R-:W-:Y:S02]  /*60a0*/  SEL R0, R0, RZ, P1 ;  /* 0x000000ff00007207 */ /* 0x000fe40000800000 */
[----:B------:R-:W-:-:S03]  /*60b0*/  LOP3.LUT R7, R7, R2, RZ, 0x3c, !PT ;  /* 0x0000000207077212 */ /* 0x000fc600078e3cff */
[----:B0-----:R-:W-:Y:S01]  /*60c0*/  IMAD R9, R0, 0x8, R3 ;  /* 0x0000000800097824 */ /* 0x001fe200078e0203 */
[----:B------:R-:W-:Y:S01]  /*60d0*/  SHF.L.U32 R4, R7, 0x1f, RZ ;  /* 0x0000001f07047819 */ /* 0x000fe200000006ff */
[----:B-1----:R-:W-:Y:S06]  /*60e0*/  @!P0 BRA `(.L_x_123) ;  /* 0x0000000400708947 */ /* 0x002fec0003800000 */
.L_x_139:
        /* <DEDUP_REMOVED lines=9> */
.L_x_140:
        /* <DEDUP_REMOVED lines=9> */
.L_x_141:
        /* <DEDUP_REMOVED lines=9> */
.L_x_142:
        /* <DEDUP_REMOVED lines=9> */
.L_x_143:
[----:B------:R-:W1:Y:S01]  /*6330*/  SYNCS.PHASECHK.TRANS64.TRYWAIT P0, [R9+URZ], R4 ;  /* 0x00000004090075a7 */ /* 0x000e62000800017f */
[----:B------:R-:W-:-:S05]  /*6340*/  VIADD R0, R0, 0x1 ;  /* 0x0000000100007836 */ /* 0x000fca0000000000 */
[----:B------:R-:W-:-:S04]  /*6350*/  ISETP.NE.AND P1, PT, R0, 0x9, PT ;  /* 0x000000090000780c */ /* 0x000fc80003f25270 */
[----:B------:R-:W-:Y:S02]  /*6360*/  SEL R2, RZ, 0x1, P1 ;  /* 0x00000001ff027807 */ /* 0x000fe40000800000 */
[----:B------:R-:W-:Y:S02]  /*6370*/  SEL R0, R0, RZ, P1 ;  /* 0x000000ff00007207 */ /* 0x000fe40000800000 */
[----:B------:R-:W-:Y:S01]  /*6380*/  LOP3.LUT R2, R7, R2, RZ, 0x3c, !PT ;  /* 0x0000000207027212 */ /* 0x000fe200078e3cff */
[----:B-1----:R-:W-:Y:S06]  /*6390*/  @!P0 BRA `(.L_x_128) ;  /* 0x0000000400288947 */ /* 0x002fec0003800000 */
.L_x_144:
[----:B------:R-:W-:Y:S01]  /*63a0*/  IMAD R3, R0, 0x8, R3 ;  /* 0x0000000800037824 */ /* 0x000fe200078e0203 */
[----:B------:R-:W-:-:S07]  /*63b0*/  SHF.L.U32 R0, R2, 0x1f, RZ ;  /* 0x0000001f02007819 */ /* 0x000fce00000006ff */
.L_x_129:
[----:B--2---:R2:W3:Y:S02]  /*63c0*/  SYNCS.PHASECHK.TRANS64.TRYWAIT P0, [R3+URZ], R0 ;  /* 0x00000000030075a7 */ /* 0x0044e4000800017f */
[----:B---3--:R-:W-:Y:S05]  /*63d0*/  @!P0 NANOSLEEP.SYNCS 0x989680 ;  /* 0x009896800000895d */ /* 0x008fea0003900000 */
[----:B------:R-:W3:Y:S02]  /*63e0*/  @!P0 SYNCS.PHASECHK.TRANS64 P0, [R3+URZ], R0 ;  /* 0x00000000030085a7 */ /* 0x000ee4000800007f */
[----:B---3--:R-:W-:Y:S05]  /*63f0*/  @!P0 BRA `(.L_x_129) ;  /* 0xfffffffc00f08947 */ /* 0x008fea000383ffff */
.L_x_119:
[----:B------:R-:W-:Y:S05]  /*6400*/  BSYNC B0 ;  /* 0x0000000000007941 */ /* 0x000fea0003800000 */
.L_x_118:
[----:B------:R-:W-:Y:S05]  /*6410*/  EXIT ;  /* 0x000000000000794d */ /* 0x000fea0003800000 */
.L_x_22:
[----:B---3--:R3:W4:Y:S02]  /*6420*/  SYNCS.PHASECHK.TRANS64.TRYWAIT P1, [R3+URZ], R0 ;  /* 0x00000000030075a7 */ /* 0x008724000802017f */
[----:B----4-:R-:W-:Y:S05]  /*6430*/  @!P1 NANOSLEEP.SYNCS 0x989680 ;  /* 0x009896800000995d */ /* 0x010fea0003900000 */
[----:B------:R-:W4:Y:S02]  /*6440*/  @!P1 SYNCS.PHASECHK.TRANS64 P1, [R3+URZ], R0 ;  /* 0x00000000030095a7 */ /* 0x000f24000802007f */
[----:B----4-:R-:W-:Y:S05]  /*6450*/  @!P1 BRA `(.L_x_22) ;  /* 0xfffffffc00f09947 */ /* 0x010fea000383ffff */
[----:B------:R-:W-:Y:S05]  /*6460*/  BRA `(.L_x_21) ;  /* 0xffffffb000647947 */ /* 0x000fea000383ffff */
.L_x_27:
[----:B-1----:R1:W2:Y:S02]  /*6470*/  SYNCS.PHASECHK.TRANS64.TRYWAIT P1, [R5+URZ], R4 ;  /* 0x00000004050075a7 */ /* 0x0022a4000802017f */
[----:B--2---:R-:W-:Y:S05]  /*6480*/  @!P1 NANOSLEEP.SYNCS 0x989680 ;  /* 0x009896800000995d */ /* 0x004fea0003900000 */
[----:B------:R-:W2:Y:S02]  /*6490*/  @!P1 SYNCS.PHASECHK.TRANS64 P1, [R5+URZ], R4 ;  /* 0x00000004050095a7 */ /* 0x000ea4000802007f */
[----:B--2---:R-:W-:Y:S05]  /*64a0*/  @!P1 BRA `(.L_x_27) ;  /* 0xfffffffc00f09947 */ /* 0x004fea000383ffff */
[----:B------:R-:W-:Y:S05]  /*64b0*/  BRA `(.L_x_26) ;  /* 0xffffffb400547947 */ /* 0x000fea000383ffff */
.L_x_106:
[----:B------:R-:W-:Y:S01]  /*64c0*/  BSSY B1, `(.L_x_130) ;  /* 0x0000006000017945 */ /* 0x000fe20003800000 */
[----:B------:R-:W-:-:S07]  /*64d0*/  IMAD.MOV.U32 R15, RZ, RZ, -0x1 ;  /* 0xffffffffff0f7424 */ /* 0x000fce00078e00ff */
[----:B------:R-:W-:Y:S05]  /*64e0*/  WARPSYNC.COLLECTIVE R15, `(.L_x_131) ;  /* 0x000000000f0c7348 */ /* 0x000fea0003c00000 */
[----:B------:R-:W-:Y:S02]  /*64f0*/  ELECT P6, UR62, PT ;  /* 0x00000000003e782f */ /* 0x000fe400038c0000 */
[----:B------:R-:W-:Y:S01]  /*6500*/  MOV R14, UR62 ;  /* 0x0000003e000e7c02 */ /* 0x000fe20008000f00 */
[----:B------:R-:W-:Y:S10]  /*6510*/  ENDCOLLECTIVE ;  /* 0x000000000000791b */ /* 0x000ff40003800000 */
.L_x_131:
[----:B------:R-:W-:Y:S05]  /*6520*/  BSYNC B1 ;  /* 0x0000000000017941 */ /* 0x000fea0003800000 */
.L_x_130:
[----:B------:R-:W-:Y:S05]  /*6530*/  BRA `(.L_x_132) ;  /* 0xffffffec00847947 */ /* 0x000fea000383ffff */
.L_x_109:
[----:B0-----:R0:W1:Y:S02]  /*6540*/  SYNCS.PHASECHK.TRANS64.TRYWAIT P0, [R14+URZ+0x48], R7 ;  /* 0x000048070e0075a7 */ /* 0x001064000800017f */
[----:B-1----:R-:W-:Y:S05]  /*6550*/  @!P0 NANOSLEEP.SYNCS 0x989680 ;  /* 0x009896800000895d */ /* 0x002fea0003900000 */
[----:B------:R-:W1:Y:S02]  /*6560*/  @!P0 SYNCS.PHASECHK.TRANS64 P0, [R14+URZ+0x48], R7 ;  /* 0x000048070e0085a7 */ /* 0x000e64000800007f */
[----:B-1----:R-:W-:Y:S05]  /*6570*/  @!P0 BRA `(.L_x_109) ;  /* 0xfffffffc00f08947 */ /* 0x002fea000383ffff */
[----:B------:R-:W-:Y:S05]  /*6580*/  BRA `(.L_x_133) ;  /* 0xffffffec00c07947 */ /* 0x000fea000383ffff */
.L_x_117:
[----:B------:R-:W-:Y:S01]  /*6590*/  BSSY B0, `(.L_x_134) ;  /* 0x0000006000007945 */ /* 0x000fe20003800000 */
[----:B------:R-:W-:-:S07]  /*65a0*/  IMAD.MOV.U32 R15, RZ, RZ, -0x1 ;  /* 0xffffffffff0f7424 */ /* 0x000fce00078e00ff */
[----:B------:R-:W-:Y:S05]  /*65b0*/  WARPSYNC.COLLECTIVE R15, `(.L_x_135) ;  /* 0x000000000f0c7348 */ /* 0x000fea0003c00000 */
[----:B------:R-:W-:Y:S02]  /*65c0*/  ELECT P6, UR62, PT ;  /* 0x00000000003e782f */ /* 0x000fe400038c0000 */
[----:B------:R-:W-:Y:S01]  /*65d0*/  MOV R14, UR62 ;  /* 0x0000003e000e7c02 */ /* 0x000fe20008000f00 */
[----:B------:R-:W-:Y:S10]  /*65e0*/  ENDCOLLECTIVE ;  /* 0x000000000000791b */ /* 0x000ff40003800000 */
.L_x_135:
[----:B------:R-:W-:Y:S05]  /*65f0*/  BSYNC B0 ;  /* 0x0000000000007941 */ /* 0x000fea0003800000 */
.L_x_134:
[----:B------:R-:W-:Y:S05]  /*6600*/  BRA `(.L_x_136) ;  /* 0xfffffff8001c7947 */ /* 0x000fea000383ffff */
.L_x_121:
[----:B0-----:R0:W1:Y:S02]  /*6610*/  SYNCS.PHASECHK.TRANS64.TRYWAIT P0, [R7+URZ], R2 ;  /* 0x00000002070075a7 */ /* 0x001064000800017f */
[----:B-1----:R-:W-:Y:S05]  /*6620*/  @!P0 NANOSLEEP.SYNCS 0x989680 ;  /* 0x009896800000895d */ /* 0x002fea0003900000 */
[----:B------:R-:W1:Y:S02]  /*6630*/  @!P0 SYNCS.PHASECHK.TRANS64 P0, [R7+URZ], R2 ;  /* 0x00000002070085a7 */ /* 0x000e64000800007f */
[----:B-1----:R-:W-:Y:S05]  /*6640*/  @!P0 BRA `(.L_x_121) ;  /* 0xfffffffc00f08947 */ /* 0x002fea000383ffff */
[----:B------:R-:W-:Y:S05]  /*6650*/  BRA `(.L_x_137) ;  /* 0xfffffff8005c7947 */ /* 0x000fea000383ffff */
.L_x_122:
[----:B0-----:R0:W1:Y:S02]  /*6660*/  SYNCS.PHASECHK.TRANS64.TRYWAIT P0, [R9+URZ], R4 ;  /* 0x00000004090075a7 */ /* 0x001064000800017f */
[----:B-1----:R-:W-:Y:S05]  /*6670*/  @!P0 NANOSLEEP.SYNCS 0x989680 ;  /* 0x009896800000895d */ /* 0x002fea0003900000 */
[----:B------:R-:W1:Y:S02]  /*6680*/  @!P0 SYNCS.PHASECHK.TRANS64 P0, [R9+URZ], R4 ;  /* 0x00000004090085a7 */ /* 0x000e64000800007f */
[----:B-1----:R-:W-:Y:S05]  /*6690*/  @!P0 BRA `(.L_x_122) ;  /* 0xfffffffc00f08947 */ /* 0x002fea000383ffff */
[----:B------:R-:W-:Y:S05]  /*66a0*/  BRA `(.L_x_138) ;  /* 0xfffffff8006c7947 */ /* 0x000fea000383ffff */
.L_x_123:
[----:B0-----:R0:W1:Y:S02]  /*66b0*/  SYNCS.PHASECHK.TRANS64.TRYWAIT P0, [R6+URZ], R5 ;  /* 0x00000005060075a7 */ /* 0x001064000800017f */
[----:B-1----:R-:W-:Y:S05]  /*66c0*/  @!P0 NANOSLEEP.SYNCS 0x989680 ;  /* 0x009896800000895d */ /* 0x002fea0003900000 */
[----:B------:R-:W1:Y:S02]  /*66d0*/  @!P0 SYNCS.PHASECHK.TRANS64 P0, [R6+URZ], R5 ;  /* 0x00000005060085a7 */ /* 0x000e64000800007f */
[----:B-1----:R-:W-:Y:S05]  /*66e0*/  @!P0 BRA `(.L_x_123) ;  /* 0xfffffffc00f08947 */ /* 0x002fea000383ffff */
[----:B------:R-:W-:Y:S05]  /*66f0*/  BRA `(.L_x_139) ;  /* 0xfffffff8007c7947 */ /* 0x000fea000383ffff */
.L_x_124:
[----:B0-----:R0:W1:Y:S02]  /*6700*/  SYNCS.PHASECHK.TRANS64.TRYWAIT P0, [R9+URZ], R4 ;  /* 0x00000004090075a7 */ /* 0x001064000800017f */
[----:B-1----:R-:W-:Y:S05]  /*6710*/  @!P0 NANOSLEEP.SYNCS 0x989680 ;  /* 0x009896800000895d */ /* 0x002fea0003900000 */
[----:B------:R-:W1:Y:S02]  /*6720*/  @!P0 SYNCS.PHASECHK.TRANS64 P0, [R9+URZ], R4 ;  /* 0x00000004090085a7 */ /* 0x000e64000800007f */
[----:B-1----:R-:W-:Y:S05]  /*6730*/  @!P0 BRA `(.L_x_124) ;  /* 0xfffffffc00f08947 */ /* 0x002fea000383ffff */
[----:B------:R-:W-:Y:S05]  /*6740*/  BRA `(.L_x_140) ;  /* 0xfffffff8008c7947 */ /* 0x000fea000383ffff */
.L_x_125:
[----:B0-----:R0:W1:Y:S02]  /*6750*/  SYNCS.PHASECHK.TRANS64.TRYWAIT P0, [R6+URZ], R5 ;  /* 0x00000005060075a7 */ /* 0x001064000800017f */
[----:B-1----:R-:W-:Y:S05]  /*6760*/  @!P0 NANOSLEEP.SYNCS 0x989680 ;  /* 0x009896800000895d */ /* 0x002fea0003900000 */
[----:B------:R-:W1:Y:S02]  /*6770*/  @!P0 SYNCS.PHASECHK.TRANS64 P0, [R6+URZ], R5 ;  /* 0x00000005060085a7 */ /* 0x000e64000800007f */
[----:B-1----:R-:W-:Y:S05]  /*6780*/  @!P0 BRA `(.L_x_125) ;  /* 0xfffffffc00f08947 */ /* 0x002fea000383ffff */
[----:B------:R-:W-:Y:S05]  /*6790*/  BRA `(.L_x_141) ;  /* 0xfffffff8009c7947 */ /* 0x000fea000383ffff */
.L_x_126:
[----:B0-----:R0:W1:Y:S02]  /*67a0*/  SYNCS.PHASECHK.TRANS64.TRYWAIT P0, [R9+URZ], R4 ;  /* 0x00000004090075a7 */ /* 0x001064000800017f */
[----:B-1----:R-:W-:Y:S05]  /*67b0*/  @!P0 NANOSLEEP.SYNCS 0x989680 ;  /* 0x009896800000895d */ /* 0x002fea0003900000 */
[----:B------:R-:W1:Y:S02]  /*67c0*/  @!P0 SYNCS.PHASECHK.TRANS64 P0, [R9+URZ], R4 ;  /* 0x00000004090085a7 */ /* 0x000e64000800007f */
[----:B-1----:R-:W-:Y:S05]  /*67d0*/  @!P0 BRA `(.L_x_126) ;  /* 0xfffffffc00f08947 */ /* 0x002fea000383ffff */
[----:B------:R-:W-:Y:S05]  /*67e0*/  BRA `(.L_x_142) ;  /* 0xfffffff800ac7947 */ /* 0x000fea000383ffff */
.L_x_127:
[----:B0-----:R0:W1:Y:S02]  /*67f0*/  SYNCS.PHASECHK.TRANS64.TRYWAIT P0, [R6+URZ], R5 ;  /* 0x00000005060075a7 */ /* 0x001064000800017f */
[----:B-1----:R-:W-:Y:S05]  /*6800*/  @!P0 NANOSLEEP.SYNCS 0x989680 ;  /* 0x009896800000895d */ /* 0x002fea0003900000 */
[----:B------:R-:W1:Y:S02]  /*6810*/  @!P0 SYNCS.PHASECHK.TRANS64 P0, [R6+URZ], R5 ;  /* 0x00000005060085a7 */ /* 0x000e64000800007f */
[----:B-1----:R-:W-:Y:S05]  /*6820*/  @!P0 BRA `(.L_x_127) ;  /* 0xfffffffc00f08947 */ /* 0x002fea000383ffff */
[----:B------:R-:W-:Y:S05]  /*6830*/  BRA `(.L_x_143) ;  /* 0xfffffff800bc7947 */ /* 0x000fea000383ffff */
.L_x_128:
[----:B-1----:R1:W2:Y:S02]  /*6840*/  SYNCS.PHASECHK.TRANS64.TRYWAIT P0, [R9+URZ], R4 ;  /* 0x00000004090075a7 */ /* 0x0022a4000800017f */
[----:B--2---:R-:W-:Y:S05]  /*6850*/  @!P0 NANOSLEEP.SYNCS 0x989680 ;  /* 0x009896800000895d */ /* 0x004fea0003900000 */
[----:B------:R-:W2:Y:S02]  /*6860*/  @!P0 SYNCS.PHASECHK.TRANS64 P0, [R9+URZ], R4 ;  /* 0x00000004090085a7 */ /* 0x000ea4000800007f */
[----:B--2---:R-:W-:Y:S05]  /*6870*/  @!P0 BRA `(.L_x_128) ;  /* 0xfffffffc00f08947 */ /* 0x004fea000383ffff */
[----:B------:R-:W-:Y:S05]  /*6880*/  BRA `(.L_x_144) ;  /* 0xfffffff800c47947 */ /* 0x000fea000383ffff */
.L_x_145:
[----:B------:R-:W-:-:S00]  /*6890*/  BRA `(.L_x_145) ;  /* 0xfffffffc00fc7947 */ /* 0x000fc0000383ffff */
[----:B------:R-:W-:-:S00]  /*68a0*/  NOP ;  /* 0x0000000000007918 */ /* 0x000fc00000000000 */
        /* <DEDUP_REMOVED lines=13> */
.L_x_146:


//--------------------- .nv.global.init           --------------------------
	.section	.nv.global.init,"aw",@progbits
.nv.global.init:
	.type		$str$22,@object
	.size		$str$22,($str$23 - $str$22)
$str$22:
        /*0000*/ 	.byte	0x6b, 0x5f, 0x74, 0x69, 0x6c, 0x65, 0x5f, 0x63, 0x6f, 0x75, 0x6e, 0x74, 0x20, 0x3e, 0x3d, 0x20
        /*0010*/ 	.byte	0x31, 0x00
	.type		$str$23,@object
	.size		$str$23,(__unnamed_1 - $str$23)
$str$23:
        /*0012*/ 	.byte	0x2f, 0x74, 0x6d, 0x70, 0x2f, 0x63, 0x75, 0x74, 0x6c, 0x61, 0x73, 0x73, 0x5f, 0x73, 0x77, 0x65
        /*0022*/ 	.byte	0x65, 0x70, 0x5f, 0x73, 0x72, 0x63, 0x2f, 0x69, 0x6e, 0x63, 0x6c, 0x75, 0x64, 0x65, 0x2f, 0x63
        /*0032*/ 	.byte	0x75, 0x74, 0x6c, 0x61, 0x73, 0x73, 0x2f, 0x67, 0x65, 0x6d, 0x6d, 0x2f, 0x63, 0x6f, 0x6c, 0x6c
        /*0042*/ 	.byte	0x65, 0x63, 0x74, 0x69, 0x76, 0x65, 0x2f, 0x73, 0x6d, 0x39, 0x30, 0x5f, 0x6d, 0x6d, 0x61, 0x5f
        /*0052*/ 	.byte	0x74, 0x6d, 0x61, 0x5f, 0x67, 0x6d, 0x6d, 0x61, 0x5f, 0x73, 0x73, 0x5f, 0x77, 0x61, 0x72, 0x70
        /*0062*/ 	.byte	0x73, 0x70, 0x65, 0x63, 0x69, 0x61, 0x6c, 0x69, 0x7a, 0x65, 0x64, 0x2e, 0x68, 0x70, 0x70, 0x00
	.type		__unnamed_1,@object
	.size		__unnamed_1,(.L_0 - __unnamed_1)
__unnamed_1:
        /*0072*/ 	.byte	0x76, 0x6f, 0x69, 0x64, 0x20, 0x63, 0x75, 0x74, 0x6c, 0x61, 0x73, 0x73, 0x3a, 0x3a, 0x67, 0x65
        /* <DEDUP_REMOVED lines=178> */
.L_0:


//--------------------- .nv.shared._ZN7cutlass13device_kernelINS_4gemm6kernel13GemmUniversalIN4cute5tupleIJiiiiEEENS1_10collective13CollectiveMmaINS1_34MainloopSm90TmaGmmaWarpSpecializedILi9ENS5_IJNS4_1CILi4EEENSA_ILi2EEENSA_ILi1EEEEEENS1_35KernelTmaWarpSpecializedCooperativeEEENS5_IJNSA_ILi128EEENSA_ILi64EEENSA_ILi32EEEEEENS_10tfloat32_tENS5_IJlSD_lEEESL_SM_NS4_8TiledMMAINS4_8MMA_AtomIJNS4_4SM904GMMA29MMA_64x64x8_F32TF32TF32_SS_TNILNSQ_7ScaleInE1ELSS_1EEEEEENS4_6LayoutINS5_IJSC_SD_SD_EEENS5_IJSD_NSA_ILi0EEESX_EEEEENS5_IJNS4_10UnderscoreES10_S10_EEEEENS4_23SM90_TMA_LOAD_MULTICASTENS4_14ComposedLayoutINS4_7SwizzleILi3ELi4ELi3EEENS4_18smem_ptr_flag_bitsILi32EEENSV_INS5_IJNSA_ILi8EEESJ_EEENS5_IJSJ_SD_EEEEEEEvNS4_8identityES13_S1D_vS1E_EENS_8epilogue10collective6detail29Sm90TmaWarpSpecializedAdapterINS1H_15DefaultEpilogueISL_SM_SM_NS1G_6thread17LinearCombinationISL_Li1EffLNS1L_9ScaleType4KindE0ELNS_15FloatRoundStyleE2ESL_EENS1_15EpilogueDefaultEEEEEvvEEEEvNT_6ParamsE --------------------------
	.section	.nv.shared._ZN7cutlass13device_kernelINS_4gemm6kernel13GemmUniversalIN4cute5tupleIJiiiiEEENS1_10collective13CollectiveMmaINS1_34MainloopSm90TmaGmmaWarpSpecializedILi9ENS5_IJNS4_1CILi4EEENSA_ILi2EEENSA_ILi1EEEEEENS1_35KernelTmaWarpSpecializedCooperativeEEENS5_IJNSA_ILi128EEENSA_ILi64EEENSA_ILi32EEEEEENS_10tfloat32_tENS5_IJlSD_lEEESL_SM_NS4_8TiledMMAINS4_8MMA_AtomIJNS4_4SM904GMMA29MMA_64x64x8_F32TF32TF32_SS_TNILNSQ_7ScaleInE1ELSS_1EEEEEENS4_6LayoutINS5_IJSC_SD_SD_EEENS5_IJSD_NSA_ILi0EEESX_EEEEENS5_IJNS4_10UnderscoreES10_S10_EEEEENS4_23SM90_TMA_LOAD_MULTICASTENS4_14ComposedLayoutINS4_7SwizzleILi3ELi4ELi3EEENS4_18smem_ptr_flag_bitsILi32EEENSV_INS5_IJNSA_ILi8EEESJ_EEENS5_IJSJ_SD_EEEEEEEvNS4_8identityES13_S1D_vS1E_EENS_8epilogue10collective6detail29Sm90TmaWarpSpecializedAdapterINS1H_15DefaultEpilogueISL_SM_SM_NS1G_6thread17LinearCombinationISL_Li1EffLNS1L_9ScaleType4KindE0ELNS_15FloatRoundStyleE2ESL_EENS1_15EpilogueDefaultEEEEEvvEEEEvNT_6ParamsE,"aw",@nobits
	.sectionflags	@""
	.align	16
	.zero		1024


//--------------------- .nv.shared.reserved.0     --------------------------
	.section	.nv.shared.reserved.0,"aw",@nobits
	.weak		__nv_reservedSMEM_offset_0_alias
	.size		__nv_reservedSMEM_offset_0_alias, 0, 0
	.other		__nv_reservedSMEM_offset_0_alias,@"STO_CUDA_RESERVED_SHARED STV_DEFAULT"
__nv_reservedSMEM_offset_0_alias:
	.zero		0


//--------------------- .nv.global                --------------------------
	.section	.nv.global,"aw",@nobits
.nv.global:
	.type		_ZN40_INTERNAL_40c3c132_4_k_cu_2fd6fd4c_274664cute1_E,@object
	.size		_ZN40_INTERNAL_40c3c132_4_k_cu_2fd6fd4c_274664cute1_E,(_ZN40_INTERNAL_40c3c132_4_k_cu_2fd6fd4c_274664cuda3std3__45__cpo6cbeginE - _ZN40_INTERNAL_40c3c132_4_k_cu_2fd6fd4c_274664cute1_E)
_ZN40_INTERNAL_40c3c132_4_k_cu_2fd6fd4c_274664cute1_E:
	.zero		1
	.type		_ZN40_INTERNAL_40c3c132_4_k_cu_2fd6fd4c_274664cuda3std3__45__cpo6cbeginE,@object
	.size		_ZN40_INTERNAL_40c3c132_4_k_cu_2fd6fd4c_274664cuda3std3__45__cpo6cbeginE,(_ZN40_INTERNAL_40c3c132_4_k_cu_2fd6fd4c_274664cuda3std3__48in_placeE - _ZN40_INTERNAL_40c3c132_4_k_cu_2fd6fd4c_274664cuda3std3__45__cpo6cbeginE)
_ZN40_INTERNAL_40c3c132_4_k_cu_2fd6fd4c_274664cuda3std3__45__cpo6cbeginE:
	.zero		1
	.type		_ZN40_INTERNAL_40c3c132_4_k_cu_2fd6fd4c_274664cuda3std3__48in_placeE,@object
	.size		_ZN40_INTERNAL_40c3c132_4_k_cu_2fd6fd4c_274664cuda3std3__48in_placeE,(_ZN40_INTERNAL_40c3c132_4_k_cu_2fd6fd4c_274664cuda3std6ranges3__45__cpo9iter_moveE - _ZN40_INTERNAL_40c3c132_4_k_cu_2fd6fd4c_274664cuda3std3__48in_placeE)
_ZN40_INTERNAL_40c3c132_4_k_cu_2fd6fd4c_274664cuda3std3__48in_placeE:
	.zero		1
	.type		_ZN40_INTERNAL_40c3c132_4_k_cu_2fd6fd4c_274664cuda3std6ranges3__45__cpo9iter_moveE,@object
	.size		_ZN40_INTERNAL_40c3c132_4_k_cu_2fd6fd4c_274664cuda3std6ranges3__45__cpo9iter_moveE,(_ZN40_INTERNAL_40c3c132_4_k_cu_2fd6fd4c_274664cuda3std3__45__cpo5beginE - _ZN40_INTERNAL_40c3c132_4_k_cu_2fd6fd4c_274664cuda3std6ranges3__45__cpo9iter_moveE)
_ZN40_INTERNAL_40c3c132_4_k_cu_2fd6fd4c_274664cuda3std6ranges3__45__cpo9iter_moveE:
	.zero		1
	.type		_ZN40_INTERNAL_40c3c132_4_k_cu_2fd6fd4c_274664cuda3std3__45__cpo5beginE,@object
	.size		_ZN40_INTERNAL_40c3c132_4_k_cu_2fd6fd4c_274664cuda3std3__45__cpo5beginE,(_ZN40_INTERNAL_40c3c132_4_k_cu_2fd6fd4c_274664cuda3std3__442_GLOBAL__N__40c3c132_4_k_cu_2fd6fd4c_274666ignoreE - _ZN40_INTERNAL_40c3c132_4_k_cu_2fd6fd4c_274664cuda3std3__45__cpo5beginE)
_ZN40_INTERNAL_40c3c132_4_k_cu_2fd6fd4c_274664cuda3std3__45__cpo5beginE:
	.zero		1
	.type		_ZN40_INTERNAL_40c3c132_4_k_cu_2fd6fd4c_274664cuda3std3__442_GLOBAL__N__40c3c132_4_k_cu_2fd6fd4c_274666ignoreE,@object
	.size		_ZN40_INTERNAL_40c3c132_4_k_cu_2fd6fd4c_274664cuda3std3__442_GLOBAL__N__40c3c132_4_k_cu_2fd6fd4c_274666ignoreE,(_ZN40_INTERNAL_40c3c132_4_k_cu_2fd6fd4c_274664cute7productE - _ZN40_INTERNAL_40c3c132_4_k_cu_2fd6fd4c_274664cuda3std3__442_GLOBAL__N__40c3c132_4_k_cu_2fd6fd4c_274666ignoreE)
_ZN40_INTERNAL_40c3c132_4_k_cu_2fd6fd4c_274664cuda3std3__442_GLOBAL__N__40c3c132_4_k_cu_2fd6fd4c_274666ignoreE:
	.zero		1
	.type		_ZN40_INTERNAL_40c3c132_4_k_cu_2fd6fd4c_274664cute7productE,@object
	.size		_ZN40_INTERNAL_40c3c132_4_k_cu_2fd6fd4c_274664cute7productE,(_ZN40_INTERNAL_40c3c132_4_k_cu_2fd6fd4c_274664cuda3std3__45__cpo3endE - _ZN40_INTERNAL_40c3c132_4_k_cu_2fd6fd4c_274664cute7productE)
_ZN40_INTERNAL_40c3c132_4_k_cu_2fd6fd4c_274664cute7productE:
	.zero		1
	.type		_ZN40_INTERNAL_40c3c132_4_k_cu_2fd6fd4c_274664cuda3std3__45__cpo3endE,@object
	.size		_ZN40_INTERNAL_40c3c132_4_k_cu_2fd6fd4c_274664cuda3std3__45__cpo3endE,(_ZN40_INTERNAL_40c3c132_4_k_cu_2fd6fd4c_274664cuda3std3__419piecewise_constructE - _ZN40_INTERNAL_40c3c132_4_k_cu_2fd6fd4c_274664cuda3std3__45__cpo3endE)
_ZN40_INTERNAL_40c3c132_4_k_cu_2fd6fd4c_274664cuda3std3__45__cpo3endE:
	.zero		1
	.type		_ZN40_INTERNAL_40c3c132_4_k_cu_2fd6fd4c_274664cuda3std3__419piecewise_constructE,@object
	.size		_ZN40_INTERNAL_40c3c132_4_k_cu_2fd6fd4c_274664cuda3std3__419piecewise_constructE,(_ZN40_INTERNAL_40c3c132_4_k_cu_2fd6fd4c_274664cuda3std3__45__cpo4cendE - _ZN40_INTERNAL_40c3c132_4_k_cu_2fd6fd4c_274664cuda3std3__419piecewise_constructE)
_ZN40_INTERNAL_40c3c132_4_k_cu_2fd6fd4c_274664cuda3std3__419piecewise_constructE:
	.zero		1
	.type		_ZN40_INTERNAL_40c3c132_4_k_cu_2fd6fd4c_274664cuda3std3__45__cpo4cendE,@object
	.size		_ZN40_INTERNAL_40c3c132_4_k_cu_2fd6fd4c_274664cuda3std3__45__cpo4cendE,(_ZN40_INTERNAL_40c3c132_4_k_cu_2fd6fd4c_274664cuda3std6ranges3__45__cpo4swapE - _ZN40_INTERNAL_40c3c132_4_k_cu_2fd6fd4c_274664cuda3std3__45__cpo4cendE)
_ZN40_INTERNAL_40c3c132_4_k_cu_2fd6fd4c_274664cuda3std3__45__cpo4cendE:
	.zero		1
	.type		_ZN40_INTERNAL_40c3c132_4_k_cu_2fd6fd4c_274664cuda3std6ranges3__45__cpo4swapE,@object
	.size		_ZN40_INTERNAL_40c3c132_4_k_cu_2fd6fd4c_274664cuda3std6ranges3__45__cpo4swapE,(.L_8 - _ZN40_INTERNAL_40c3c132_4_k_cu_2fd6fd4c_274664cuda3std6ranges3__45__cpo4swapE)
_ZN40_INTERNAL_40c3c132_4_k_cu_2fd6fd4c_274664cuda3std6ranges3__45__cpo4swapE:
	.zero		1
.L_8:


//--------------------- .nv.constant0._ZN7cutlass13device_kernelINS_4gemm6kernel13GemmUniversalIN4cute5tupleIJiiiiEEENS1_10collective13CollectiveMmaINS1_34MainloopSm90TmaGmmaWarpSpecializedILi9ENS5_IJNS4_1CILi4EEENSA_ILi2EEENSA_ILi1EEEEEENS1_35KernelTmaWarpSpecializedCooperativeEEENS5_IJNSA_ILi128EEENSA_ILi64EEENSA_ILi32EEEEEENS_10tfloat32_tENS5_IJlSD_lEEESL_SM_NS4_8TiledMMAINS4_8MMA_AtomIJNS4_4SM904GMMA29MMA_64x64x8_F32TF32TF32_SS_TNILNSQ_7ScaleInE1ELSS_1EEEEEENS4_6LayoutINS5_IJSC_SD_SD_EEENS5_IJSD_NSA_ILi0EEESX_EEEEENS5_IJNS4_10UnderscoreES10_S10_EEEEENS4_23SM90_TMA_LOAD_MULTICASTENS4_14ComposedLayoutINS4_7SwizzleILi3ELi4ELi3EEENS4_18smem_ptr_flag_bitsILi32EEENSV_INS5_IJNSA_ILi8EEESJ_EEENS5_IJSJ_SD_EEEEEEEvNS4_8identityES13_S1D_vS1E_EENS_8epilogue10collective6detail29Sm90TmaWarpSpecializedAdapterINS1H_15DefaultEpilogueISL_SM_SM_NS1G_6thread17LinearCombinationISL_Li1EffLNS1L_9ScaleType4KindE0ELNS_15FloatRoundStyleE2ESL_EENS1_15EpilogueDefaultEEEEEvvEEEEvNT_6ParamsE --------------------------
	.section	.nv.constant0._ZN7cutlass13device_kernelINS_4gemm6kernel13GemmUniversalIN4cute5tupleIJiiiiEEENS1_10collective13CollectiveMmaINS1_34MainloopSm90TmaGmmaWarpSpecializedILi9ENS5_IJNS4_1CILi4EEENSA_ILi2EEENSA_ILi1EEEEEENS1_35KernelTmaWarpSpecializedCooperativeEEENS5_IJNSA_ILi128EEENSA_ILi64EEENSA_ILi32EEEEEENS_10tfloat32_tENS5_IJlSD_lEEESL_SM_NS4_8TiledMMAINS4_8MMA_AtomIJNS4_4SM904GMMA29MMA_64x64x8_F32TF32TF32_SS_TNILNSQ_7ScaleInE1ELSS_1EEEEEENS4_6LayoutINS5_IJSC_SD_SD_EEENS5_IJSD_NSA_ILi0EEESX_EEEEENS5_IJNS4_10UnderscoreES10_S10_EEEEENS4_23SM90_TMA_LOAD_MULTICASTENS4_14ComposedLayoutINS4_7SwizzleILi3ELi4ELi3EEENS4_18smem_ptr_flag_bitsILi32EEENSV_INS5_IJNSA_ILi8EEESJ_EEENS5_IJSJ_SD_EEEEEEEvNS4_8identityES13_S1D_vS1E_EENS_8epilogue10collective6detail29Sm90TmaWarpSpecializedAdapterINS1H_15DefaultEpilogueISL_SM_SM_NS1G_6thread17LinearCombinationISL_Li1EffLNS1L_9ScaleType4KindE0ELNS_15FloatRoundStyleE2ESL_EENS1_15EpilogueDefaultEEEEEvvEEEEvNT_6ParamsE,"a",@progbits
	.sectionflags	@""
	.align	4
.nv.constant0._ZN7cutlass13device_kernelINS_4gemm6kernel13GemmUniversalIN4cute5tupleIJiiiiEEENS1_10collective13CollectiveMmaINS1_34MainloopSm90TmaGmmaWarpSpecializedILi9ENS5_IJNS4_1CILi4EEENSA_ILi2EEENSA_ILi1EEEEEENS1_35KernelTmaWarpSpecializedCooperativeEEENS5_IJNSA_ILi128EEENSA_ILi64EEENSA_ILi32EEEEEENS_10tfloat32_tENS5_IJlSD_lEEESL_SM_NS4_8TiledMMAINS4_8MMA_AtomIJNS4_4SM904GMMA29MMA_64x64x8_F32TF32TF32_SS_TNILNSQ_7ScaleInE1ELSS_1EEEEEENS4_6LayoutINS5_IJSC_SD_SD_EEENS5_IJSD_NSA_ILi0EEESX_EEEEENS5_IJNS4_10UnderscoreES10_S10_EEEEENS4_23SM90_TMA_LOAD_MULTICASTENS4_14ComposedLayoutINS4_7SwizzleILi3ELi4ELi3EEENS4_18smem_ptr_flag_bitsILi32EEENSV_INS5_IJNSA_ILi8EEESJ_EEENS5_IJSJ_SD_EEEEEEEvNS4_8identityES13_S1D_vS1E_EENS_8epilogue10collective6detail29Sm90TmaWarpSpecializedAdapterINS1H_15DefaultEpilogueISL_SM_SM_NS1G_6thread17LinearCombinationISL_Li1EffLNS1L_9ScaleType4KindE0ELNS_15FloatRoundStyleE2ESL_EENS1_15EpilogueDefaultEEEEEvvEEEEvNT_6ParamsE:
	.zero		1664


//--------------------- SYMBOLS --------------------------

	.type		.nv.reservedSmem.offset0,@object
	.size		.nv.reservedSmem.offset0,0x4
	.type		__assertfail,@function
